// auto-generated by cutlass_sweep.gemm — config: {"arch": "sm_100", "cluster_m": 1, "cluster_n": 2, "dtype": "tf32", "dtype_b": "tf32", "layout": "nt", "stages": 0, "tile_k": 128, "tile_m": 128, "tile_n": 64}
#include "cutlass/cutlass.h"
#include "cutlass/gemm/collective/collective_builder.hpp"
#include "cutlass/gemm/device/gemm_universal_adapter.h"
#include "cutlass/gemm/kernel/gemm_universal.hpp"
#include "cutlass/epilogue/collective/collective_builder.hpp"

using ElemA = cutlass::tfloat32_t;
using ElemB = cutlass::tfloat32_t;
using ElemCD = cutlass::tfloat32_t;
using Acc  = float;
using TileShape    = cute::Shape<cute::_128, cute::_64, cute::_128>;
using ClusterShape = cute::Shape<cute::_1, cute::_2, cute::_1>;

using CollectiveEpilogue = typename cutlass::epilogue::collective::CollectiveBuilder<
    cutlass::arch::Sm100, cutlass::arch::OpClassTensorOp,
    TileShape, ClusterShape,
    cutlass::epilogue::collective::EpilogueTileAuto,
    Acc, Acc,
    ElemCD, cutlass::layout::RowMajor, 128 / cutlass::sizeof_bits<ElemCD>::value,
    ElemCD, cutlass::layout::RowMajor, 128 / cutlass::sizeof_bits<ElemCD>::value,
    cutlass::epilogue::collective::EpilogueScheduleAuto
  >::CollectiveOp;

using CollectiveMainloop = typename cutlass::gemm::collective::CollectiveBuilder<
    cutlass::arch::Sm100, cutlass::arch::OpClassTensorOp,
    ElemA, cutlass::layout::RowMajor, 128 / cutlass::sizeof_bits<ElemA>::value,
    ElemB, cutlass::layout::ColumnMajor, 128 / cutlass::sizeof_bits<ElemB>::value,
    Acc,
    TileShape, ClusterShape,
    cutlass::gemm::collective::StageCountAutoCarveout<static_cast<int>(sizeof(typename CollectiveEpilogue::SharedStorage))>,
    cutlass::gemm::collective::KernelScheduleAuto
  >::CollectiveOp;

using GemmKernel = cutlass::gemm::kernel::GemmUniversal<
    cute::Shape<int,int,int,int>,
    CollectiveMainloop,
    CollectiveEpilogue
>;
using Gemm = cutlass::gemm::device::GemmUniversalAdapter<GemmKernel>;

// Force the device kernel symbol into the cubin without needing a host main.
auto* _anchor = &cutlass::device_kernel<GemmKernel>;


// ===== COMPILED SASS (sm_100a) =====

	.target	sm_100a

	.elftype	@"ET_EXEC"


//--------------------- .note.nv.tkinfo           --------------------------
	.section	.note.nv.tkinfo,"",@"SHT_NOTE"
	.sectionflags	@"SHF_NOTE_NV_TKINFO"
	.tkinfo
        /*0018*/ 	.word	0x00000002
        /*0030*/ 	.string	""
        /*0030*/ 	.string	"ptxas"
        /*0030*/ 	.string	"Cuda compilation tools, release 13.0, V13.0.88"
        /*0030*/ 	.string	"Build cuda_13.0.r13.0/compiler.36424714_0"
        /*0030*/ 	.string	"-arch sm_100a -m 64 "



//--------------------- .note.nv.cuinfo           --------------------------
	.section	.note.nv.cuinfo,"",@"SHT_NOTE"
	.sectionflags	@"SHF_NOTE_NV_CUINFO"
        /*0018*/ 	.short	0x0002
        /*001a*/ 	.short	0x0064
        /*001c*/ 	.short	0x0082
	.zero		2


//--------------------- .nv.info                  --------------------------
	.section	.nv.info,"",@"SHT_CUDA_INFO"
	.align	4


	//----- nvinfo : EIATTR_REGCOUNT
	.align		4
        /*0000*/ 	.byte	0x04, 0x2f
        /*0002*/ 	.short	(.L_19 - .L_18)
	.align		4
.L_18:
        /*0004*/ 	.word	index@(_ZN7cutlass13device_kernelINS_4gemm6kernel13GemmUniversalIN4cute5tupleIJiiiiEEENS1_10collective13CollectiveMmaINS1_35MainloopSm100TmaUmmaWarpSpecializedILi2ELi2ELi4ENS5_IJNS4_1CILi1EEENSA_ILi2EEESB_EEEEENS5_IJNSA_ILi128EEENSA_ILi64EEESF_EEENS_10tfloat32_tENS5_IJlSB_lEEESI_SJ_NS4_8TiledMMAINS4_8MMA_AtomIJNS4_17SM100_MMA_TF32_SSISI_SI_fLi128ELi64ELNS4_4UMMA5MajorE0ELSO_0ELNSN_7ScaleInE0ELSP_0EEEEEENS4_6LayoutINS5_IJSB_SB_SB_EEENS5_IJNSA_ILi0EEESU_SU_EEEEENS5_IJNS4_10UnderscoreESX_SX_EEEEENS4_23SM90_TMA_LOAD_MULTICASTENS4_14ComposedLayoutINS4_7SwizzleILi3ELi4ELi3EEENS4_18smem_ptr_flag_bitsILi32EEENSS_INS5_IJNSA_ILi8EEENSA_ILi32EEEEEENS5_IJS17_SB_EEEEEEEvNS4_8identityENS4_13SM90_TMA_LOADES1B_vS1C_EENS_8epilogue10collective18CollectiveEpilogueINS1F_23Sm100TmaWarpSpecializedILi4ELi2ELi16ELb1ELb0EEEJSH_NS5_IJNSS_ISF_SB_EENSS_INSA_ILi16EEESB_EEEEESI_SJ_SI_SJ_NS1F_6fusion15FusionCallbacksIS1J_NS1O_17LinearCombinationISI_fSI_fLNS_15FloatRoundStyleE2EEESH_S1N_JEEENS4_5SM1004TMEM4LOAD26SM100_TMEM_LOAD_32dp32b16xES1D_NS11_INS12_ILi2ELi4ELi3EEES15_NSS_INS5_IJS16_S1L_EEENS5_IJS1L_SB_EEEEEEENS4_39AutoVectorizingCopyWithAssumedAlignmentILi128EEENS4_14SM90_TMA_STOREES22_S24_S24_EEEvvEEEEvNT_6ParamsE)
        /*0008*/ 	.word	0x00000050


	//----- nvinfo : EIATTR_FRAME_SIZE
	.align		4
.L_19:
        /*000c*/ 	.byte	0x04, 0x11
        /*000e*/ 	.short	(.L_21 - .L_20)
	.align		4
.L_20:
        /*0010*/ 	.word	index@($__internal_2_$__cuda_sm10x_tcgen05_guardrail_trap_unallocated_columns_being_dealloced)
        /*0014*/ 	.word	0x00000000


	//----- nvinfo : EIATTR_FRAME_SIZE
	.align		4
.L_21:
        /*0018*/ 	.byte	0x04, 0x11
        /*001a*/ 	.short	(.L_23 - .L_22)
	.align		4
.L_22:
        /*001c*/ 	.word	index@($__internal_1_$__cuda_sm10x_tcgen05_guardrail_trap_phase_invalid_during_alloc)
        /*0020*/ 	.word	0x00000000


	//----- nvinfo : EIATTR_FRAME_SIZE
	.align		4
.L_23:
        /*0024*/ 	.byte	0x04, 0x11
        /*0026*/ 	.short	(.L_25 - .L_24)
	.align		4
.L_24:
        /*0028*/ 	.word	index@($__internal_0_$__cuda_sm10x_tcgen05_guardrail_trap_col_being_dealloced_not_returned_by_alloc)
        /*002c*/ 	.word	0x00000000


	//----- nvinfo : EIATTR_FRAME_SIZE
	.align		4
.L_25:
        /*0030*/ 	.byte	0x04, 0x11
        /*0032*/ 	.short	(.L_27 - .L_26)
	.align		4
.L_26:
        /*0034*/ 	.word	index@(_ZN7cutlass13device_kernelINS_4gemm6kernel13GemmUniversalIN4cute5tupleIJiiiiEEENS1_10collective13CollectiveMmaINS1_35MainloopSm100TmaUmmaWarpSpecializedILi2ELi2ELi4ENS5_IJNS4_1CILi1EEENSA_ILi2EEESB_EEEEENS5_IJNSA_ILi128EEENSA_ILi64EEESF_EEENS_10tfloat32_tENS5_IJlSB_lEEESI_SJ_NS4_8TiledMMAINS4_8MMA_AtomIJNS4_17SM100_MMA_TF32_SSISI_SI_fLi128ELi64ELNS4_4UMMA5MajorE0ELSO_0ELNSN_7ScaleInE0ELSP_0EEEEEENS4_6LayoutINS5_IJSB_SB_SB_EEENS5_IJNSA_ILi0EEESU_SU_EEEEENS5_IJNS4_10UnderscoreESX_SX_EEEEENS4_23SM90_TMA_LOAD_MULTICASTENS4_14ComposedLayoutINS4_7SwizzleILi3ELi4ELi3EEENS4_18smem_ptr_flag_bitsILi32EEENSS_INS5_IJNSA_ILi8EEENSA_ILi32EEEEEENS5_IJS17_SB_EEEEEEEvNS4_8identityENS4_13SM90_TMA_LOADES1B_vS1C_EENS_8epilogue10collective18CollectiveEpilogueINS1F_23Sm100TmaWarpSpecializedILi4ELi2ELi16ELb1ELb0EEEJSH_NS5_IJNSS_ISF_SB_EENSS_INSA_ILi16EEESB_EEEEESI_SJ_SI_SJ_NS1F_6fusion15FusionCallbacksIS1J_NS1O_17LinearCombinationISI_fSI_fLNS_15FloatRoundStyleE2EEESH_S1N_JEEENS4_5SM1004TMEM4LOAD26SM100_TMEM_LOAD_32dp32b16xES1D_NS11_INS12_ILi2ELi4ELi3EEES15_NSS_INS5_IJS16_S1L_EEENS5_IJS1L_SB_EEEEEEENS4_39AutoVectorizingCopyWithAssumedAlignmentILi128EEENS4_14SM90_TMA_STOREES22_S24_S24_EEEvvEEEEvNT_6ParamsE)
        /*0038*/ 	.word	0x00000000


	//----- nvinfo : EIATTR_MIN_STACK_SIZE
	.align		4
.L_27:
        /*003c*/ 	.byte	0x04, 0x12
        /*003e*/ 	.short	(.L_29 - .L_28)
	.align		4
.L_28:
        /*0040*/ 	.word	index@(_ZN7cutlass13device_kernelINS_4gemm6kernel13GemmUniversalIN4cute5tupleIJiiiiEEENS1_10collective13CollectiveMmaINS1_35MainloopSm100TmaUmmaWarpSpecializedILi2ELi2ELi4ENS5_IJNS4_1CILi1EEENSA_ILi2EEESB_EEEEENS5_IJNSA_ILi128EEENSA_ILi64EEESF_EEENS_10tfloat32_tENS5_IJlSB_lEEESI_SJ_NS4_8TiledMMAINS4_8MMA_AtomIJNS4_17SM100_MMA_TF32_SSISI_SI_fLi128ELi64ELNS4_4UMMA5MajorE0ELSO_0ELNSN_7ScaleInE0ELSP_0EEEEEENS4_6LayoutINS5_IJSB_SB_SB_EEENS5_IJNSA_ILi0EEESU_SU_EEEEENS5_IJNS4_10UnderscoreESX_SX_EEEEENS4_23SM90_TMA_LOAD_MULTICASTENS4_14ComposedLayoutINS4_7SwizzleILi3ELi4ELi3EEENS4_18smem_ptr_flag_bitsILi32EEENSS_INS5_IJNSA_ILi8EEENSA_ILi32EEEEEENS5_IJS17_SB_EEEEEEEvNS4_8identityENS4_13SM90_TMA_LOADES1B_vS1C_EENS_8epilogue10collective18CollectiveEpilogueINS1F_23Sm100TmaWarpSpecializedILi4ELi2ELi16ELb1ELb0EEEJSH_NS5_IJNSS_ISF_SB_EENSS_INSA_ILi16EEESB_EEEEESI_SJ_SI_SJ_NS1F_6fusion15FusionCallbacksIS1J_NS1O_17LinearCombinationISI_fSI_fLNS_15FloatRoundStyleE2EEESH_S1N_JEEENS4_5SM1004TMEM4LOAD26SM100_TMEM_LOAD_32dp32b16xES1D_NS11_INS12_ILi2ELi4ELi3EEES15_NSS_INS5_IJS16_S1L_EEENS5_IJS1L_SB_EEEEEEENS4_39AutoVectorizingCopyWithAssumedAlignmentILi128EEENS4_14SM90_TMA_STOREES22_S24_S24_EEEvvEEEEvNT_6ParamsE)
        /*0044*/ 	.word	0x00000000
.L_29:


//--------------------- .nv.compat                --------------------------
	.section	.nv.compat,"",@"SHT_CUDA_COMPAT_INFO"
	.align	4
        /*0000*/ 	.byte	0x02, 0x09, 0x01, 0x00, 0x02, 0x02, 0x02, 0x00, 0x02, 0x05, 0x05, 0x00, 0x03, 0x07, 0x01, 0x01
        /*0010*/ 	.byte	0x02, 0x03, 0x01, 0x00, 0x02, 0x06, 0x01, 0x00, 0x04, 0x0b, 0x08, 0x00, 0x09, 0x00, 0x00, 0x00
        /*0020*/ 	.byte	0x00, 0x00, 0x00, 0x00


//--------------------- .nv.info._ZN7cutlass13device_kernelINS_4gemm6kernel13GemmUniversalIN4cute5tupleIJiiiiEEENS1_10collective13CollectiveMmaINS1_35MainloopSm100TmaUmmaWarpSpecializedILi2ELi2ELi4ENS5_IJNS4_1CILi1EEENSA_ILi2EEESB_EEEEENS5_IJNSA_ILi128EEENSA_ILi64EEESF_EEENS_10tfloat32_tENS5_IJlSB_lEEESI_SJ_NS4_8TiledMMAINS4_8MMA_AtomIJNS4_17SM100_MMA_TF32_SSISI_SI_fLi128ELi64ELNS4_4UMMA5MajorE0ELSO_0ELNSN_7ScaleInE0ELSP_0EEEEEENS4_6LayoutINS5_IJSB_SB_SB_EEENS5_IJNSA_ILi0EEESU_SU_EEEEENS5_IJNS4_10UnderscoreESX_SX_EEEEENS4_23SM90_TMA_LOAD_MULTICASTENS4_14ComposedLayoutINS4_7SwizzleILi3ELi4ELi3EEENS4_18smem_ptr_flag_bitsILi32EEENSS_INS5_IJNSA_ILi8EEENSA_ILi32EEEEEENS5_IJS17_SB_EEEEEEEvNS4_8identityENS4_13SM90_TMA_LOADES1B_vS1C_EENS_8epilogue10collective18CollectiveEpilogueINS1F_23Sm100TmaWarpSpecializedILi4ELi2ELi16ELb1ELb0EEEJSH_NS5_IJNSS_ISF_SB_EENSS_INSA_ILi16EEESB_EEEEESI_SJ_SI_SJ_NS1F_6fusion15FusionCallbacksIS1J_NS1O_17LinearCombinationISI_fSI_fLNS_15FloatRoundStyleE2EEESH_S1N_JEEENS4_5SM1004TMEM4LOAD26SM100_TMEM_LOAD_32dp32b16xES1D_NS11_INS12_ILi2ELi4ELi3EEES15_NSS_INS5_IJS16_S1L_EEENS5_IJS1L_SB_EEEEEEENS4_39AutoVectorizingCopyWithAssumedAlignmentILi128EEENS4_14SM90_TMA_STOREES22_S24_S24_EEEvvEEEEvNT_6ParamsE --------------------------
	.section	.nv.info._ZN7cutlass13device_kernelINS_4gemm6kernel13GemmUniversalIN4cute5tupleIJiiiiEEENS1_10collective13CollectiveMmaINS1_35MainloopSm100TmaUmmaWarpSpecializedILi2ELi2ELi4ENS5_IJNS4_1CILi1EEENSA_ILi2EEESB_EEEEENS5_IJNSA_ILi128EEENSA_ILi64EEESF_EEENS_10tfloat32_tENS5_IJlSB_lEEESI_SJ_NS4_8TiledMMAINS4_8MMA_AtomIJNS4_17SM100_MMA_TF32_SSISI_SI_fLi128ELi64ELNS4_4UMMA5MajorE0ELSO_0ELNSN_7ScaleInE0ELSP_0EEEEEENS4_6LayoutINS5_IJSB_SB_SB_EEENS5_IJNSA_ILi0EEESU_SU_EEEEENS5_IJNS4_10UnderscoreESX_SX_EEEEENS4_23SM90_TMA_LOAD_MULTICASTENS4_14ComposedLayoutINS4_7SwizzleILi3ELi4ELi3EEENS4_18smem_ptr_flag_bitsILi32EEENSS_INS5_IJNSA_ILi8EEENSA_ILi32EEEEEENS5_IJS17_SB_EEEEEEEvNS4_8identityENS4_13SM90_TMA_LOADES1B_vS1C_EENS_8epilogue10collective18CollectiveEpilogueINS1F_23Sm100TmaWarpSpecializedILi4ELi2ELi16ELb1ELb0EEEJSH_NS5_IJNSS_ISF_SB_EENSS_INSA_ILi16EEESB_EEEEESI_SJ_SI_SJ_NS1F_6fusion15FusionCallbacksIS1J_NS1O_17LinearCombinationISI_fSI_fLNS_15FloatRoundStyleE2EEESH_S1N_JEEENS4_5SM1004TMEM4LOAD26SM100_TMEM_LOAD_32dp32b16xES1D_NS11_INS12_ILi2ELi4ELi3EEES15_NSS_INS5_IJS16_S1L_EEENS5_IJS1L_SB_EEEEEEENS4_39AutoVectorizingCopyWithAssumedAlignmentILi128EEENS4_14SM90_TMA_STOREES22_S24_S24_EEEvvEEEEvNT_6ParamsE,"",@"SHT_CUDA_INFO"
	.sectionflags	@""
	.align	4


	//----- nvinfo : EIATTR_CUDA_API_VERSION
	.align		4
        /*0000*/ 	.byte	0x04, 0x37
        /*0002*/ 	.short	(.L_31 - .L_30)
.L_30:
        /*0004*/ 	.word	0x00000082


	//----- nvinfo : EIATTR_KPARAM_INFO
	.align		4
.L_31:
        /*0008*/ 	.byte	0x04, 0x17
        /*000a*/ 	.short	(.L_33 - .L_32)
.L_32:
        /*000c*/ 	.word	0x00000000
        /*0010*/ 	.short	0x0000
        /*0012*/ 	.short	0x0000
        /*0014*/ 	.byte	0x00, 0xf0, 0x01, 0x20


	//----- nvinfo : EIATTR_AT_ENTRY_FRAGMENTS
	.align		4
.L_33:
        /*0018*/ 	.byte	0x04, 0x4f
        /*001a*/ 	.short	(.L_35 - .L_34)


	//   ....[0]....
.L_34:
        /*001c*/ 	.word	0x00000006


	//----- nvinfo : EIATTR_RESERVED_SMEM_USED
	.align		4
.L_35:
        /*0020*/ 	.byte	0x01, 0x41
	.zero		2


	//----- nvinfo : EIATTR_SPARSE_MMA_MASK
	.align		4
        /*0024*/ 	.byte	0x03, 0x50
        /*0026*/ 	.short	0x0000


	//----- nvinfo : EIATTR_TCGEN05_1CTA_USED
	.align		4
        /*0028*/ 	.byte	0x01, 0x51
	.zero		2


	//----- nvinfo : EIATTR_MAXREG_COUNT
	.align		4
        /*002c*/ 	.byte	0x03, 0x1b
        /*002e*/ 	.short	0x00ff


	//----- nvinfo : EIATTR_NUM_BARRIERS
	.align		4
        /*0030*/ 	.byte	0x02, 0x4c
        /*0032*/ 	.byte	0x07
	.zero		1


	//----- nvinfo : EIATTR_EXTERNS
	.align		4
        /*0034*/ 	.byte	0x04, 0x0f
        /*0036*/ 	.short	(.L_37 - .L_36)


	//   ....[0]....
	.align		4
.L_36:
        /*0038*/ 	.word	index@(__assertfail)


	//----- nvinfo : EIATTR_MERCURY_ISA_VERSION
	.align		4
.L_37:
        /*003c*/ 	.byte	0x03, 0x5f
        /*003e*/ 	.short	0x0101


	//----- nvinfo : EIATTR_INT_WARP_WIDE_INSTR_OFFSETS
	.align		4
        /*0040*/ 	.byte	0x04, 0x31
        /*0042*/ 	.short	(.L_39 - .L_38)


	//   ....[0]....
.L_38:
        /*0044*/ 	.word	0x000044b0


	//   ....[1]....
        /*0048*/ 	.word	0x000044d0


	//   ....[2]....
        /*004c*/ 	.word	0x00004500


	//   ....[3]....
        /*0050*/ 	.word	0x00005040


	//   ....[4]....
        /*0054*/ 	.word	0x000050b0


	//   ....[5]....
        /*0058*/ 	.word	0x000051a0


	//   ....[6]....
        /*005c*/ 	.word	0x00005220


	//   ....[7]....
        /*0060*/ 	.word	0x00005320


	//   ....[8]....
        /*0064*/ 	.word	0x000053a0


	//   ....[9]....
        /*0068*/ 	.word	0x00005490


	//   ....[10]....
        /*006c*/ 	.word	0x00005540


	//----- nvinfo : EIATTR_COOP_GROUP_MASK_REGIDS
	.align		4
.L_39:
        /*0070*/ 	.byte	0x04, 0x29
        /*0072*/ 	.short	(.L_41 - .L_40)


	//   ....[0]....
.L_40:
        /*0074*/ 	.word	0xffffffff


	//   ....[1]....
        /*0078*/ 	.word	0xffffffff


	//   ....[2]....
        /*007c*/ 	.word	0xffffffff


	//   ....[3]....
        /*0080*/ 	.word	0xffffffff


	//   ....[4]....
        /*0084*/ 	.word	0xffffffff


	//   ....[5]....
        /*0088*/ 	.word	0xffffffff


	//   ....[6]....
        /*008c*/ 	.word	0xffffffff


	//   ....[7]....
        /*0090*/ 	.word	0xffffffff


	//   ....[8]....
        /*0094*/ 	.word	0xffffffff


	//   ....[9]....
        /*0098*/ 	.word	0xffffffff


	//   ....[10]....
        /*009c*/ 	.word	0xffffffff


	//   ....[11]....
        /*00a0*/ 	.word	0xffffffff


	//   ....[12]....
        /*00a4*/ 	.word	0xffffffff


	//   ....[13]....
        /*00a8*/ 	.word	0xffffffff


	//----- nvinfo : EIATTR_COOP_GROUP_INSTR_OFFSETS
	.align		4
.L_41:
        /*00ac*/ 	.byte	0x04, 0x28
        /*00ae*/ 	.short	(.L_43 - .L_42)


	//   ....[0]....
.L_42:
        /*00b0*/ 	.word	0x00000080


	//   ....[1]....
        /*00b4*/ 	.word	0x000004e0


	//   ....[2]....
        /*00b8*/ 	.word	0x00000650


	//   ....[3]....
        /*00bc*/ 	.word	0x000007f0


	//   ....[4]....
        /*00c0*/ 	.word	0x000008f0


	//   ....[5]....
        /*00c4*/ 	.word	0x00000a60


	//   ....[6]....
        /*00c8*/ 	.word	0x00000c00


	//   ....[7]....
        /*00cc*/ 	.word	0x00000db0


	//   ....[8]....
        /*00d0*/ 	.word	0x000024a0


	//   ....[9]....
        /*00d4*/ 	.word	0x00003240


	//   ....[10]....
        /*00d8*/ 	.word	0x00003450


	//   ....[11]....
        /*00dc*/ 	.word	0x00003480


	//   ....[12]....
        /*00e0*/ 	.word	0x00004380


	//   ....[13]....
        /*00e4*/ 	.word	0x000045c0


	//----- nvinfo : EIATTR_VRC_CTA_INIT_COUNT
	.align		4
.L_43:
        /*00e8*/ 	.byte	0x02, 0x4a
        /*00ea*/ 	.byte	0x80
	.zero		1


	//----- nvinfo : EIATTR_SYSCALL_OFFSETS
	.align		4
        /*00ec*/ 	.byte	0x04, 0x46
        /*00ee*/ 	.short	(.L_45 - .L_44)


	//   ....[0]....
.L_44:
        /*00f0*/ 	.word	0x000061a0


	//   ....[1]....
        /*00f4*/ 	.word	0x00006290


	//   ....[2]....
        /*00f8*/ 	.word	0x00006a50


	//   ....[3]....
        /*00fc*/ 	.word	0x000073d0


	//   ....[4]....
        /*0100*/ 	.word	0x00007d30


	//   ....[5]....
        /*0104*/ 	.word	0x00008690


	//----- nvinfo : EIATTR_MBARRIER_INSTR_OFFSETS
	.align		4
.L_45:
        /*0108*/ 	.byte	0x04, 0x39
        /*010a*/ 	.short	(.L_47 - .L_46)


	//   ....[0]....
.L_46:
        /*010c*/ 	.word	0x00000600
        /*0110*/ 	.word	0x000000ff
        /*0114*/ 	.word	0x00000000
        /*0118*/ 	.short	0x0100
        /*011a*/ 	.byte	0x04
	.zero		1


	//   ....[1]....
        /*011c*/ 	.word	0x00000610
        /*0120*/ 	.word	0x000000ff
        /*0124*/ 	.word	0x00000010
        /*0128*/ 	.short	0x0100
        /*012a*/ 	.byte	0x04
	.zero		1


	//   ....[2]....
        /*012c*/ 	.word	0x00000620
        /*0130*/ 	.word	0x000000ff
        /*0134*/ 	.word	0x00000008
        /*0138*/ 	.short	0x0100
        /*013a*/ 	.byte	0x04
	.zero		1


	//   ....[3]....
        /*013c*/ 	.word	0x00000630
        /*0140*/ 	.word	0x000000ff
        /*0144*/ 	.word	0x00000018
        /*0148*/ 	.short	0x0100
        /*014a*/ 	.byte	0x04
	.zero		1


	//   ....[4]....
        /*014c*/ 	.word	0x00000760
        /*0150*/ 	.word	0x000000ff
        /*0154*/ 	.word	0x00000020
        /*0158*/ 	.short	0x0100
        /*015a*/ 	.byte	0x04
	.zero		1


	//   ....[5]....
        /*015c*/ 	.word	0x00000770
        /*0160*/ 	.word	0x000000ff
        /*0164*/ 	.word	0x00000040
        /*0168*/ 	.short	0x0100
        /*016a*/ 	.byte	0x04
	.zero		1


	//   ....[6]....
        /*016c*/ 	.word	0x00000780
        /*0170*/ 	.word	0x000000ff
        /*0174*/ 	.word	0x00000028
        /*0178*/ 	.short	0x0100
        /*017a*/ 	.byte	0x04
	.zero		1


	//   ....[7]....
        /*017c*/ 	.word	0x00000790
        /*0180*/ 	.word	0x000000ff
        /*0184*/ 	.word	0x00000048
        /*0188*/ 	.short	0x0100
        /*018a*/ 	.byte	0x04
	.zero		1


	//   ....[8]....
        /*018c*/ 	.word	0x000007a0
        /*0190*/ 	.word	0x000000ff
        /*0194*/ 	.word	0x00000030
        /*0198*/ 	.short	0x0100
        /*019a*/ 	.byte	0x04
	.zero		1


	//   ....[9]....
        /*019c*/ 	.word	0x000007b0
        /*01a0*/ 	.word	0x000000ff
        /*01a4*/ 	.word	0x00000050
        /*01a8*/ 	.short	0x0100
        /*01aa*/ 	.byte	0x04
	.zero		1


	//   ....[10]....
        /*01ac*/ 	.word	0x000007c0
        /*01b0*/ 	.word	0x000000ff
        /*01b4*/ 	.word	0x00000038
        /*01b8*/ 	.short	0x0100
        /*01ba*/ 	.byte	0x04
	.zero		1


	//   ....[11]....
        /*01bc*/ 	.word	0x000007d0
        /*01c0*/ 	.word	0x000000ff
        /*01c4*/ 	.word	0x00000058
        /*01c8*/ 	.short	0x0100
        /*01ca*/ 	.byte	0x04
	.zero		1


	//   ....[12]....
        /*01cc*/ 	.word	0x000008c0
        /*01d0*/ 	.word	0x000000ff
        /*01d4*/ 	.word	0x00000060
        /*01d8*/ 	.short	0x0100
        /*01da*/ 	.byte	0x06
	.zero		1


	//   ....[13]....
        /*01dc*/ 	.word	0x000008d0
        /*01e0*/ 	.word	0x000000ff
        /*01e4*/ 	.word	0x00000068
        /*01e8*/ 	.short	0x0100
        /*01ea*/ 	.byte	0x06
	.zero		1


	//   ....[14]....
        /*01ec*/ 	.word	0x00000a10
        /*01f0*/ 	.word	0x000000ff
        /*01f4*/ 	.word	0x00000070
        /*01f8*/ 	.short	0x0100
        /*01fa*/ 	.byte	0x06
	.zero		1


	//   ....[15]....
        /*01fc*/ 	.word	0x00000a20
        /*0200*/ 	.word	0x000000ff
        /*0204*/ 	.word	0x00000080
        /*0208*/ 	.short	0x0100
        /*020a*/ 	.byte	0x06
	.zero		1


	//   ....[16]....
        /*020c*/ 	.word	0x00000a30
        /*0210*/ 	.word	0x000000ff
        /*0214*/ 	.word	0x00000078
        /*0218*/ 	.short	0x0100
        /*021a*/ 	.byte	0x06
	.zero		1


	//   ....[17]....
        /*021c*/ 	.word	0x00000a40
        /*0220*/ 	.word	0x000000ff
        /*0224*/ 	.word	0x00000088
        /*0228*/ 	.short	0x0100
        /*022a*/ 	.byte	0x06
	.zero		1


	//   ....[18]....
        /*022c*/ 	.word	0x00000b70
        /*0230*/ 	.word	0x000000ff
        /*0234*/ 	.word	0x00000090
        /*0238*/ 	.short	0x0100
        /*023a*/ 	.byte	0x04
	.zero		1


	//   ....[19]....
        /*023c*/ 	.word	0x00000b80
        /*0240*/ 	.word	0x000000ff
        /*0244*/ 	.word	0x000000b0
        /*0248*/ 	.short	0x0100
        /*024a*/ 	.byte	0x04
	.zero		1


	//   ....[20]....
        /*024c*/ 	.word	0x00000b90
        /*0250*/ 	.word	0x000000ff
        /*0254*/ 	.word	0x00000098
        /*0258*/ 	.short	0x0100
        /*025a*/ 	.byte	0x04
	.zero		1


	//   ....[21]....
        /*025c*/ 	.word	0x00000ba0
        /*0260*/ 	.word	0x000000ff
        /*0264*/ 	.word	0x000000b8
        /*0268*/ 	.short	0x0100
        /*026a*/ 	.byte	0x04
	.zero		1


	//   ....[22]....
        /*026c*/ 	.word	0x00000bb0
        /*0270*/ 	.word	0x000000ff
        /*0274*/ 	.word	0x000000a0
        /*0278*/ 	.short	0x0100
        /*027a*/ 	.byte	0x04
	.zero		1


	//   ....[23]....
        /*027c*/ 	.word	0x00000bc0
        /*0280*/ 	.word	0x000000ff
        /*0284*/ 	.word	0x000000c0
        /*0288*/ 	.short	0x0100
        /*028a*/ 	.byte	0x04
	.zero		1


	//   ....[24]....
        /*028c*/ 	.word	0x00000bd0
        /*0290*/ 	.word	0x000000ff
        /*0294*/ 	.word	0x000000a8
        /*0298*/ 	.short	0x0100
        /*029a*/ 	.byte	0x04
	.zero		1


	//   ....[25]....
        /*029c*/ 	.word	0x00000be0
        /*02a0*/ 	.word	0x000000ff
        /*02a4*/ 	.word	0x000000c8
        /*02a8*/ 	.short	0x0100
        /*02aa*/ 	.byte	0x04
	.zero		1


	//   ....[26]....
        /*02ac*/ 	.word	0x00000cd0
        /*02b0*/ 	.word	0x000000ff
        /*02b4*/ 	.word	0x000000d0
        /*02b8*/ 	.short	0x0100
        /*02ba*/ 	.byte	0x04
	.zero		1


	//   ....[27]....
        /*02bc*/ 	.word	0x00000ce0
        /*02c0*/ 	.word	0x000000ff
        /*02c4*/ 	.word	0x000000e0
        /*02c8*/ 	.short	0x0100
        /*02ca*/ 	.byte	0x04
	.zero		1


	//   ....[28]....
        /*02cc*/ 	.word	0x00000cf0
        /*02d0*/ 	.word	0x000000ff
        /*02d4*/ 	.word	0x000000d8
        /*02d8*/ 	.short	0x0100
        /*02da*/ 	.byte	0x04
	.zero		1


	//   ....[29]....
        /*02dc*/ 	.word	0x00000d00
        /*02e0*/ 	.word	0x000000ff
        /*02e4*/ 	.word	0x000000e8
        /*02e8*/ 	.short	0x0100
        /*02ea*/ 	.byte	0x04
	.zero		1


	//   ....[30]....
        /*02ec*/ 	.word	0x00001860
        /*02f0*/ 	.word	0x00000003
        /*02f4*/ 	.word	0x000000e0
        /*02f8*/ 	.short	0x010a
        /*02fa*/ 	.byte	0xff
	.zero		1


	//   ....[31]....
        /*02fc*/ 	.word	0x00001890
        /*0300*/ 	.word	0x00000003
        /*0304*/ 	.word	0x000000d0
        /*0308*/ 	.short	0x0101
        /*030a*/ 	.byte	0xff
	.zero		1


	//   ....[32]....
        /*030c*/ 	.word	0x00001960
        /*0310*/ 	.word	0x000000ff
        /*0314*/ 	.word	0x00000010
        /*0318*/ 	.short	0x010a
        /*031a*/ 	.byte	0x04
	.zero		1


	//   ....[33]....
        /*031c*/ 	.word	0x000019e0
        /*0320*/ 	.word	0x000000ff
        /*0324*/ 	.word	0x00000010
        /*0328*/ 	.short	0x010a
        /*032a*/ 	.byte	0x39
	.zero		1


	//   ....[34]....
        /*032c*/ 	.word	0x00001b20
        /*0330*/ 	.word	0x000000ff
        /*0334*/ 	.word	0x00000010
        /*0338*/ 	.short	0x010a
        /*033a*/ 	.byte	0x04
	.zero		1


	//   ....[35]....
        /*033c*/ 	.word	0x00001f00
        /*0340*/ 	.word	0x000000ff
        /*0344*/ 	.word	0x00000068
        /*0348*/ 	.short	0x0101
        /*034a*/ 	.byte	0x15
	.zero		1


	//   ....[36]....
        /*034c*/ 	.word	0x00001f20
        /*0350*/ 	.word	0x000000ff
        /*0354*/ 	.word	0x00000010
        /*0358*/ 	.short	0x010a
        /*035a*/ 	.byte	0x04
	.zero		1


	//   ....[37]....
        /*035c*/ 	.word	0x00001fa0
        /*0360*/ 	.word	0x000000ff
        /*0364*/ 	.word	0x00000010
        /*0368*/ 	.short	0x010a
        /*036a*/ 	.byte	0x39
	.zero		1


	//   ....[38]....
        /*036c*/ 	.word	0x000020e0
        /*0370*/ 	.word	0x000000ff
        /*0374*/ 	.word	0x00000010
        /*0378*/ 	.short	0x010a
        /*037a*/ 	.byte	0x04
	.zero		1


	//   ....[39]....
        /*037c*/ 	.word	0x000024d0
        /*0380*/ 	.word	0x00000003
        /*0384*/ 	.word	0x00000070
        /*0388*/ 	.short	0x010a
        /*038a*/ 	.byte	0xff
	.zero		1


	//   ....[40]....
        /*038c*/ 	.word	0x00002620
        /*0390*/ 	.word	0x00000000
        /*0394*/ 	.word	0x00000000
        /*0398*/ 	.short	0x0101
        /*039a*/ 	.byte	0xff
	.zero		1


	//   ....[41]....
        /*039c*/ 	.word	0x00002be0
        /*03a0*/ 	.word	0x000000ff
        /*03a4*/ 	.word	0x00000000
        /*03a8*/ 	.short	0x010a
        /*03aa*/ 	.byte	0x04
	.zero		1


	//   ....[42]....
        /*03ac*/ 	.word	0x00002c80
        /*03b0*/ 	.word	0x00000000
        /*03b4*/ 	.word	0x00000000
        /*03b8*/ 	.short	0x010a
        /*03ba*/ 	.byte	0xff
	.zero		1


	//   ....[43]....
        /*03bc*/ 	.word	0x00002da0
        /*03c0*/ 	.word	0x00000002
        /*03c4*/ 	.word	0x000000d0
        /*03c8*/ 	.short	0x010a
        /*03ca*/ 	.byte	0xff
	.zero		1


	//   ....[44]....
        /*03cc*/ 	.word	0x00002e00
        /*03d0*/ 	.word	0x00000004
        /*03d4*/ 	.word	0x00000000
        /*03d8*/ 	.short	0x0101
        /*03da*/ 	.byte	0xff
	.zero		1


	//   ....[45]....
        /*03dc*/ 	.word	0x00002e20
        /*03e0*/ 	.word	0x000000ff
        /*03e4*/ 	.word	0x00000080
        /*03e8*/ 	.short	0x010a
        /*03ea*/ 	.byte	0x04
	.zero		1


	//   ....[46]....
        /*03ec*/ 	.word	0x00002f40
        /*03f0*/ 	.word	0x00000002
        /*03f4*/ 	.word	0x00000070
        /*03f8*/ 	.short	0x010a
        /*03fa*/ 	.byte	0xff
	.zero		1


	//   ....[47]....
        /*03fc*/ 	.word	0x00003050
        /*0400*/ 	.word	0x00000002
        /*0404*/ 	.word	0x00000000
        /*0408*/ 	.short	0x0101
        /*040a*/ 	.byte	0xff
	.zero		1


	//   ....[48]....
        /*040c*/ 	.word	0x000030e0
        /*0410*/ 	.word	0x000000ff
        /*0414*/ 	.word	0x00000080
        /*0418*/ 	.short	0x0106
        /*041a*/ 	.byte	0x04
	.zero		1


	//   ....[49]....
        /*041c*/ 	.word	0x00003100
        /*0420*/ 	.word	0x000000ff
        /*0424*/ 	.word	0x00000080
        /*0428*/ 	.short	0x010a
        /*042a*/ 	.byte	0x04
	.zero		1


	//   ....[50]....
        /*042c*/ 	.word	0x00003190
        /*0430*/ 	.word	0x000000ff
        /*0434*/ 	.word	0x00000080
        /*0438*/ 	.short	0x0106
        /*043a*/ 	.byte	0x07
	.zero		1


	//   ....[51]....
        /*043c*/ 	.word	0x000031d0
        /*0440*/ 	.word	0x00000000
        /*0444*/ 	.word	0x00000080
        /*0448*/ 	.short	0x010a
        /*044a*/ 	.byte	0xff
	.zero		1


	//   ....[52]....
        /*044c*/ 	.word	0x000036f0
        /*0450*/ 	.word	0x00000000
        /*0454*/ 	.word	0x00000070
        /*0458*/ 	.short	0x010a
        /*045a*/ 	.byte	0xff
	.zero		1


	//   ....[53]....
        /*045c*/ 	.word	0x00003820
        /*0460*/ 	.word	0x00000003
        /*0464*/ 	.word	0x00000000
        /*0468*/ 	.short	0x0101
        /*046a*/ 	.byte	0xff
	.zero		1


	//   ....[54]....
        /*046c*/ 	.word	0x00003830
        /*0470*/ 	.word	0x000000ff
        /*0474*/ 	.word	0x00000000
        /*0478*/ 	.short	0x010a
        /*047a*/ 	.byte	0x04
	.zero		1


	//   ....[55]....
        /*047c*/ 	.word	0x00003850
        /*0480*/ 	.word	0x000000ff
        /*0484*/ 	.word	0x000000b0
        /*0488*/ 	.short	0x010a
        /*048a*/ 	.byte	0x06
	.zero		1


	//   ....[56]....
        /*048c*/ 	.word	0x00003920
        /*0490*/ 	.word	0x000000ff
        /*0494*/ 	.word	0x00000000
        /*0498*/ 	.short	0x010a
        /*049a*/ 	.byte	0x05
	.zero		1


	//   ....[57]....
        /*049c*/ 	.word	0x00003a70
        /*04a0*/ 	.word	0x000000ff
        /*04a4*/ 	.word	0x00000000
        /*04a8*/ 	.short	0x010a
        /*04aa*/ 	.byte	0x07
	.zero		1


	//   ....[58]....
        /*04ac*/ 	.word	0x000041b0
        /*04b0*/ 	.word	0x000000ff
        /*04b4*/ 	.word	0x00000000
        /*04b8*/ 	.short	0x010a
        /*04ba*/ 	.byte	0x04
	.zero		1


	//   ....[59]....
        /*04bc*/ 	.word	0x00004240
        /*04c0*/ 	.word	0x000000ff
        /*04c4*/ 	.word	0x00000000
        /*04c8*/ 	.short	0x010a
        /*04ca*/ 	.byte	0x05
	.zero		1


	//   ....[60]....
        /*04cc*/ 	.word	0x000042d0
        /*04d0*/ 	.word	0x000000ff
        /*04d4*/ 	.word	0x00000000
        /*04d8*/ 	.short	0x010a
        /*04da*/ 	.byte	0x05
	.zero		1


	//   ....[61]....
        /*04dc*/ 	.word	0x00004360
        /*04e0*/ 	.word	0x000000ff
        /*04e4*/ 	.word	0x00000000
        /*04e8*/ 	.short	0x010a
        /*04ea*/ 	.byte	0x04
	.zero		1


	//   ....[62]....
        /*04ec*/ 	.word	0x00004840
        /*04f0*/ 	.word	0x0000000c
        /*04f4*/ 	.word	0x00000070
        /*04f8*/ 	.short	0x010a
        /*04fa*/ 	.byte	0xff
	.zero		1


	//   ....[63]....
        /*04fc*/ 	.word	0x000049b0
        /*0500*/ 	.word	0x00000000
        /*0504*/ 	.word	0x00000000
        /*0508*/ 	.short	0x0101
        /*050a*/ 	.byte	0xff
	.zero		1


	//   ....[64]....
        /*050c*/ 	.word	0x00004e40
        /*0510*/ 	.word	0x000000ff
        /*0514*/ 	.word	0x00000068
        /*0518*/ 	.short	0x010a
        /*051a*/ 	.byte	0x15
	.zero		1


	//   ....[65]....
        /*051c*/ 	.word	0x00004fc0
        /*0520*/ 	.word	0x000000ff
        /*0524*/ 	.word	0x00000040
        /*0528*/ 	.short	0x010a
        /*052a*/ 	.byte	0x15
	.zero		1


	//   ....[66]....
        /*052c*/ 	.word	0x00005150
        /*0530*/ 	.word	0x000000ff
        /*0534*/ 	.word	0x00000020
        /*0538*/ 	.short	0x010b
        /*053a*/ 	.byte	0x15
	.zero		1


	//   ....[67]....
        /*053c*/ 	.word	0x00005160
        /*0540*/ 	.word	0x000000ff
        /*0544*/ 	.word	0x00000000
        /*0548*/ 	.short	0x0101
        /*054a*/ 	.byte	0x06
	.zero		1


	//   ....[68]....
        /*054c*/ 	.word	0x00005170
        /*0550*/ 	.word	0x000000ff
        /*0554*/ 	.word	0x00000048
        /*0558*/ 	.short	0x010a
        /*055a*/ 	.byte	0x15
	.zero		1


	//   ....[69]....
        /*055c*/ 	.word	0x000052d0
        /*0560*/ 	.word	0x000000ff
        /*0564*/ 	.word	0x00000028
        /*0568*/ 	.short	0x010b
        /*056a*/ 	.byte	0x15
	.zero		1


	//   ....[70]....
        /*056c*/ 	.word	0x000052e0
        /*0570*/ 	.word	0x000000ff
        /*0574*/ 	.word	0x00000000
        /*0578*/ 	.short	0x0101
        /*057a*/ 	.byte	0x06
	.zero		1


	//   ....[71]....
        /*057c*/ 	.word	0x000052f0
        /*0580*/ 	.word	0x000000ff
        /*0584*/ 	.word	0x00000050
        /*0588*/ 	.short	0x010a
        /*058a*/ 	.byte	0x15
	.zero		1


	//   ....[72]....
        /*058c*/ 	.word	0x00005440
        /*0590*/ 	.word	0x000000ff
        /*0594*/ 	.word	0x00000030
        /*0598*/ 	.short	0x010b
        /*059a*/ 	.byte	0x15
	.zero		1


	//   ....[73]....
        /*059c*/ 	.word	0x00005450
        /*05a0*/ 	.word	0x000000ff
        /*05a4*/ 	.word	0x00000000
        /*05a8*/ 	.short	0x0101
        /*05aa*/ 	.byte	0x06
	.zero		1


	//   ....[74]....
        /*05ac*/ 	.word	0x00005460
        /*05b0*/ 	.word	0x000000ff
        /*05b4*/ 	.word	0x00000058
        /*05b8*/ 	.short	0x010a
        /*05ba*/ 	.byte	0x15
	.zero		1


	//   ....[75]....
        /*05bc*/ 	.word	0x00005660
        /*05c0*/ 	.word	0x000000ff
        /*05c4*/ 	.word	0x00000038
        /*05c8*/ 	.short	0x010b
        /*05ca*/ 	.byte	0x15
	.zero		1


	//   ....[76]....
        /*05cc*/ 	.word	0x00005670
        /*05d0*/ 	.word	0x000000ff
        /*05d4*/ 	.word	0x00000000
        /*05d8*/ 	.short	0x0101
        /*05da*/ 	.byte	0x25
	.zero		1


	//   ....[77]....
        /*05dc*/ 	.word	0x000056a0
        /*05e0*/ 	.word	0x000000ff
        /*05e4*/ 	.word	0x00000040
        /*05e8*/ 	.short	0x010a
        /*05ea*/ 	.byte	0x15
	.zero		1


	//   ....[78]....
        /*05ec*/ 	.word	0x000056c0
        /*05f0*/ 	.word	0x000000ff
        /*05f4*/ 	.word	0x00000048
        /*05f8*/ 	.short	0x010a
        /*05fa*/ 	.byte	0x15
	.zero		1


	//   ....[79]....
        /*05fc*/ 	.word	0x000056e0
        /*0600*/ 	.word	0x000000ff
        /*0604*/ 	.word	0x00000050
        /*0608*/ 	.short	0x010a
        /*060a*/ 	.byte	0x15
	.zero		1


	//   ....[80]....
        /*060c*/ 	.word	0x00005720
        /*0610*/ 	.word	0x00000000
        /*0614*/ 	.word	0x00000058
        /*0618*/ 	.short	0x010a
        /*061a*/ 	.byte	0xff
	.zero		1


	//   ....[81]....
        /*061c*/ 	.word	0x00005a30
        /*0620*/ 	.word	0x00000003
        /*0624*/ 	.word	0x00000070
        /*0628*/ 	.short	0x010a
        /*062a*/ 	.byte	0xff
	.zero		1


	//   ....[82]....
        /*062c*/ 	.word	0x00005bb0
        /*0630*/ 	.word	0x00000000
        /*0634*/ 	.word	0x00000000
        /*0638*/ 	.short	0x0101
        /*063a*/ 	.byte	0xff
	.zero		1


	//   ....[83]....
        /*063c*/ 	.word	0x00006710
        /*0640*/ 	.word	0x000000ff
        /*0644*/ 	.word	0x00000020
        /*0648*/ 	.short	0x010a
        /*064a*/ 	.byte	0x2b
	.zero		1


	//   ....[84]....
        /*064c*/ 	.word	0x00006750
        /*0650*/ 	.word	0x0000004b
        /*0654*/ 	.word	0x00000090
        /*0658*/ 	.short	0x010a
        /*065a*/ 	.byte	0xff
	.zero		1


	//   ....[85]....
        /*065c*/ 	.word	0x00006840
        /*0660*/ 	.word	0x000000ff
        /*0664*/ 	.word	0x00000020
        /*0668*/ 	.short	0x010a
        /*066a*/ 	.byte	0x2b
	.zero		1


	//   ....[86]....
        /*066c*/ 	.word	0x00006930
        /*0670*/ 	.word	0x0000004b
        /*0674*/ 	.word	0x00000090
        /*0678*/ 	.short	0x010a
        /*067a*/ 	.byte	0xff
	.zero		1


	//   ....[87]....
        /*067c*/ 	.word	0x00007100
        /*0680*/ 	.word	0x00000000
        /*0684*/ 	.word	0x00000000
        /*0688*/ 	.short	0x0101
        /*068a*/ 	.byte	0xff
	.zero		1


	//   ....[88]....
        /*068c*/ 	.word	0x00007110
        /*0690*/ 	.word	0x00000003
        /*0694*/ 	.word	0x00000020
        /*0698*/ 	.short	0x010a
        /*069a*/ 	.byte	0xff
	.zero		1


	//   ....[89]....
        /*069c*/ 	.word	0x000071f0
        /*06a0*/ 	.word	0x00000003
        /*06a4*/ 	.word	0x00000020
        /*06a8*/ 	.short	0x010a
        /*06aa*/ 	.byte	0xff
	.zero		1


	//   ....[90]....
        /*06ac*/ 	.word	0x00007a60
        /*06b0*/ 	.word	0x0000004d
        /*06b4*/ 	.word	0x00000000
        /*06b8*/ 	.short	0x0101
        /*06ba*/ 	.byte	0xff
	.zero		1


	//   ....[91]....
        /*06bc*/ 	.word	0x00007a80
        /*06c0*/ 	.word	0x00000000
        /*06c4*/ 	.word	0x00000020
        /*06c8*/ 	.short	0x010a
        /*06ca*/ 	.byte	0xff
	.zero		1


	//   ....[92]....
        /*06cc*/ 	.word	0x00007b50
        /*06d0*/ 	.word	0x00000000
        /*06d4*/ 	.word	0x00000020
        /*06d8*/ 	.short	0x010a
        /*06da*/ 	.byte	0xff
	.zero		1


	//   ....[93]....
        /*06dc*/ 	.word	0x000083c0
        /*06e0*/ 	.word	0x0000004d
        /*06e4*/ 	.word	0x00000000
        /*06e8*/ 	.short	0x0101
        /*06ea*/ 	.byte	0xff
	.zero		1


	//   ....[94]....
        /*06ec*/ 	.word	0x000083e0
        /*06f0*/ 	.word	0x00000000
        /*06f4*/ 	.word	0x00000020
        /*06f8*/ 	.short	0x010a
        /*06fa*/ 	.byte	0xff
	.zero		1


	//   ....[95]....
        /*06fc*/ 	.word	0x000084b0
        /*0700*/ 	.word	0x00000000
        /*0704*/ 	.word	0x00000020
        /*0708*/ 	.short	0x010a
        /*070a*/ 	.byte	0xff
	.zero		1


	//   ....[96]....
        /*070c*/ 	.word	0x00008980
        /*0710*/ 	.word	0x000000ff
        /*0714*/ 	.word	0x00000000
        /*0718*/ 	.short	0x0101
        /*071a*/ 	.byte	0x04
	.zero		1


	//   ....[97]....
        /*071c*/ 	.word	0x00008d80
        /*0720*/ 	.word	0x00000002
        /*0724*/ 	.word	0x00000000
        /*0728*/ 	.short	0x0101
        /*072a*/ 	.byte	0xff
	.zero		1


	//   ....[98]....
        /*072c*/ 	.word	0x00009010
        /*0730*/ 	.word	0x000000ff
        /*0734*/ 	.word	0x00000000
        /*0738*/ 	.short	0x0101
        /*073a*/ 	.byte	0x04
	.zero		1


	//   ....[99]....
        /*073c*/ 	.word	0x00009030
        /*0740*/ 	.word	0x00000003
        /*0744*/ 	.word	0x000000e0
        /*0748*/ 	.short	0x010a
        /*074a*/ 	.byte	0xff
	.zero		1


	//   ....[100]....
        /*074c*/ 	.word	0x00009090
        /*0750*/ 	.word	0x00000000
        /*0754*/ 	.word	0x00000010
        /*0758*/ 	.short	0x010a
        /*075a*/ 	.byte	0xff
	.zero		1


	//   ....[101]....
        /*075c*/ 	.word	0x000090f0
        /*0760*/ 	.word	0x00000000
        /*0764*/ 	.word	0x00000010
        /*0768*/ 	.short	0x010a
        /*076a*/ 	.byte	0xff
	.zero		1


	//   ....[102]....
        /*076c*/ 	.word	0x00009140
        /*0770*/ 	.word	0x00000003
        /*0774*/ 	.word	0x00000070
        /*0778*/ 	.short	0x010a
        /*077a*/ 	.byte	0xff
	.zero		1


	//   ....[103]....
        /*077c*/ 	.word	0x000091a0
        /*0780*/ 	.word	0x00000000
        /*0784*/ 	.word	0x00000000
        /*0788*/ 	.short	0x010a
        /*078a*/ 	.byte	0xff
	.zero		1


	//   ....[104]....
        /*078c*/ 	.word	0x000091f0
        /*0790*/ 	.word	0x00000002
        /*0794*/ 	.word	0x000000d0
        /*0798*/ 	.short	0x010a
        /*079a*/ 	.byte	0xff
	.zero		1


	//   ....[105]....
        /*079c*/ 	.word	0x00009250
        /*07a0*/ 	.word	0x00000002
        /*07a4*/ 	.word	0x00000080
        /*07a8*/ 	.short	0x010a
        /*07aa*/ 	.byte	0xff
	.zero		1


	//   ....[106]....
        /*07ac*/ 	.word	0x000092a0
        /*07b0*/ 	.word	0x00000002
        /*07b4*/ 	.word	0x00000070
        /*07b8*/ 	.short	0x010a
        /*07ba*/ 	.byte	0xff
	.zero		1


	//   ....[107]....
        /*07bc*/ 	.word	0x00009300
        /*07c0*/ 	.word	0x00000000
        /*07c4*/ 	.word	0x00000080
        /*07c8*/ 	.short	0x010a
        /*07ca*/ 	.byte	0xff
	.zero		1


	//   ....[108]....
        /*07cc*/ 	.word	0x00009350
        /*07d0*/ 	.word	0x00000000
        /*07d4*/ 	.word	0x00000070
        /*07d8*/ 	.short	0x010a
        /*07da*/ 	.byte	0xff
	.zero		1


	//   ....[109]....
        /*07dc*/ 	.word	0x000093c0
        /*07e0*/ 	.word	0x00000003
        /*07e4*/ 	.word	0x000000b0
        /*07e8*/ 	.short	0x010a
        /*07ea*/ 	.byte	0xff
	.zero		1


	//   ....[110]....
        /*07ec*/ 	.word	0x00009420
        /*07f0*/ 	.word	0x00000000
        /*07f4*/ 	.word	0x00000000
        /*07f8*/ 	.short	0x010a
        /*07fa*/ 	.byte	0xff
	.zero		1


	//   ....[111]....
        /*07fc*/ 	.word	0x00009480
        /*0800*/ 	.word	0x00000000
        /*0804*/ 	.word	0x00000000
        /*0808*/ 	.short	0x010a
        /*080a*/ 	.byte	0xff
	.zero		1


	//   ....[112]....
        /*080c*/ 	.word	0x000094e0
        /*0810*/ 	.word	0x00000000
        /*0814*/ 	.word	0x00000000
        /*0818*/ 	.short	0x010a
        /*081a*/ 	.byte	0xff
	.zero		1


	//   ....[113]....
        /*081c*/ 	.word	0x00009540
        /*0820*/ 	.word	0x00000000
        /*0824*/ 	.word	0x00000000
        /*0828*/ 	.short	0x010a
        /*082a*/ 	.byte	0xff
	.zero		1


	//   ....[114]....
        /*082c*/ 	.word	0x000095a0
        /*0830*/ 	.word	0x00000000
        /*0834*/ 	.word	0x00000000
        /*0838*/ 	.short	0x010a
        /*083a*/ 	.byte	0xff
	.zero		1


	//   ....[115]....
        /*083c*/ 	.word	0x000095f0
        /*0840*/ 	.word	0x0000000c
        /*0844*/ 	.word	0x00000070
        /*0848*/ 	.short	0x010a
        /*084a*/ 	.byte	0xff
	.zero		1


	//   ....[116]....
        /*084c*/ 	.word	0x00009650
        /*0850*/ 	.word	0x00000000
        /*0854*/ 	.word	0x00000068
        /*0858*/ 	.short	0x010a
        /*085a*/ 	.byte	0xff
	.zero		1


	//   ....[117]....
        /*085c*/ 	.word	0x000096b0
        /*0860*/ 	.word	0x00000000
        /*0864*/ 	.word	0x00000040
        /*0868*/ 	.short	0x010a
        /*086a*/ 	.byte	0xff
	.zero		1


	//   ....[118]....
        /*086c*/ 	.word	0x00009710
        /*0870*/ 	.word	0x00000000
        /*0874*/ 	.word	0x00000048
        /*0878*/ 	.short	0x010a
        /*087a*/ 	.byte	0xff
	.zero		1


	//   ....[119]....
        /*087c*/ 	.word	0x00009770
        /*0880*/ 	.word	0x00000000
        /*0884*/ 	.word	0x00000050
        /*0888*/ 	.short	0x010a
        /*088a*/ 	.byte	0xff
	.zero		1


	//   ....[120]....
        /*088c*/ 	.word	0x000097d0
        /*0890*/ 	.word	0x00000000
        /*0894*/ 	.word	0x00000058
        /*0898*/ 	.short	0x010a
        /*089a*/ 	.byte	0xff
	.zero		1


	//   ....[121]....
        /*089c*/ 	.word	0x00009830
        /*08a0*/ 	.word	0x00000000
        /*08a4*/ 	.word	0x00000040
        /*08a8*/ 	.short	0x010a
        /*08aa*/ 	.byte	0xff
	.zero		1


	//   ....[122]....
        /*08ac*/ 	.word	0x00009890
        /*08b0*/ 	.word	0x00000000
        /*08b4*/ 	.word	0x00000048
        /*08b8*/ 	.short	0x010a
        /*08ba*/ 	.byte	0xff
	.zero		1


	//   ....[123]....
        /*08bc*/ 	.word	0x000098f0
        /*08c0*/ 	.word	0x00000000
        /*08c4*/ 	.word	0x00000050
        /*08c8*/ 	.short	0x010a
        /*08ca*/ 	.byte	0xff
	.zero		1


	//   ....[124]....
        /*08cc*/ 	.word	0x00009940
        /*08d0*/ 	.word	0x00000003
        /*08d4*/ 	.word	0x00000070
        /*08d8*/ 	.short	0x010a
        /*08da*/ 	.byte	0xff
	.zero		1


	//   ....[125]....
        /*08dc*/ 	.word	0x000099a0
        /*08e0*/ 	.word	0x00000002
        /*08e4*/ 	.word	0x00000020
        /*08e8*/ 	.short	0x010a
        /*08ea*/ 	.byte	0xff
	.zero		1


	//   ....[126]....
        /*08ec*/ 	.word	0x000099f0
        /*08f0*/ 	.word	0x0000004b
        /*08f4*/ 	.word	0x00000090
        /*08f8*/ 	.short	0x010a
        /*08fa*/ 	.byte	0xff
	.zero		1


	//   ....[127]....
        /*08fc*/ 	.word	0x00009a40
        /*0900*/ 	.word	0x00000003
        /*0904*/ 	.word	0x00000020
        /*0908*/ 	.short	0x010a
        /*090a*/ 	.byte	0xff
	.zero		1


	//   ....[128]....
        /*090c*/ 	.word	0x00009a90
        /*0910*/ 	.word	0x00000000
        /*0914*/ 	.word	0x00000020
        /*0918*/ 	.short	0x010a
        /*091a*/ 	.byte	0xff
	.zero		1


	//   ....[129]....
        /*091c*/ 	.word	0x00009ae0
        /*0920*/ 	.word	0x00000000
        /*0924*/ 	.word	0x00000020
        /*0928*/ 	.short	0x010a
        /*092a*/ 	.byte	0xff
	.zero		1


	//----- nvinfo : EIATTR_NUM_MBARRIERS
	.align		4
.L_47:
        /*092c*/ 	.byte	0x03, 0x38
        /*092e*/ 	.short	0x001e


	//----- nvinfo : EIATTR_EXIT_INSTR_OFFSETS
	.align		4
        /*0930*/ 	.byte	0x04, 0x1c
        /*0932*/ 	.short	(.L_49 - .L_48)


	//   ....[0]....
.L_48:
        /*0934*/ 	.word	0x00002cb0


	//   ....[1]....
        /*0938*/ 	.word	0x000031a0


	//   ....[2]....
        /*093c*/ 	.word	0x00003200


	//   ....[3]....
        /*0940*/ 	.word	0x000045d0


	//   ....[4]....
        /*0944*/ 	.word	0x00005750


	//   ....[5]....
        /*0948*/ 	.word	0x00005790


	//   ....[6]....
        /*094c*/ 	.word	0x00008f00


	//   ....[7]....
        /*0950*/ 	.word	0x00008f80


	//   ....[8]....
        /*0954*/ 	.word	0x00008fb0


	//   ....[9]....
        /*0958*/ 	.word	0x00009020


	//----- nvinfo : EIATTR_MAX_THREADS
	.align		4
.L_49:
        /*095c*/ 	.byte	0x04, 0x05
        /*095e*/ 	.short	(.L_51 - .L_50)
.L_50:
        /*0960*/ 	.word	0x00000100
        /*0964*/ 	.word	0x00000001
        /*0968*/ 	.word	0x00000001


	//----- nvinfo : EIATTR_CRS_STACK_SIZE
	.align		4
.L_51:
        /*096c*/ 	.byte	0x04, 0x1e
        /*096e*/ 	.short	(.L_53 - .L_52)
.L_52:
        /*0970*/ 	.word	0x00000000


	//----- nvinfo : EIATTR_CBANK_PARAM_SIZE
	.align		4
.L_53:
        /*0974*/ 	.byte	0x03, 0x19
        /*0976*/ 	.short	0x0800


	//----- nvinfo : EIATTR_PARAM_CBANK
	.align		4
        /*0978*/ 	.byte	0x04, 0x0a
        /*097a*/ 	.short	(.L_55 - .L_54)
	.align		4
.L_54:
        /*097c*/ 	.word	index@(.nv.constant0._ZN7cutlass13device_kernelINS_4gemm6kernel13GemmUniversalIN4cute5tupleIJiiiiEEENS1_10collective13CollectiveMmaINS1_35MainloopSm100TmaUmmaWarpSpecializedILi2ELi2ELi4ENS5_IJNS4_1CILi1EEENSA_ILi2EEESB_EEEEENS5_IJNSA_ILi128EEENSA_ILi64EEESF_EEENS_10tfloat32_tENS5_IJlSB_lEEESI_SJ_NS4_8TiledMMAINS4_8MMA_AtomIJNS4_17SM100_MMA_TF32_SSISI_SI_fLi128ELi64ELNS4_4UMMA5MajorE0ELSO_0ELNSN_7ScaleInE0ELSP_0EEEEEENS4_6LayoutINS5_IJSB_SB_SB_EEENS5_IJNSA_ILi0EEESU_SU_EEEEENS5_IJNS4_10UnderscoreESX_SX_EEEEENS4_23SM90_TMA_LOAD_MULTICASTENS4_14ComposedLayoutINS4_7SwizzleILi3ELi4ELi3EEENS4_18smem_ptr_flag_bitsILi32EEENSS_INS5_IJNSA_ILi8EEENSA_ILi32EEEEEENS5_IJS17_SB_EEEEEEEvNS4_8identityENS4_13SM90_TMA_LOADES1B_vS1C_EENS_8epilogue10collective18CollectiveEpilogueINS1F_23Sm100TmaWarpSpecializedILi4ELi2ELi16ELb1ELb0EEEJSH_NS5_IJNSS_ISF_SB_EENSS_INSA_ILi16EEESB_EEEEESI_SJ_SI_SJ_NS1F_6fusion15FusionCallbacksIS1J_NS1O_17LinearCombinationISI_fSI_fLNS_15FloatRoundStyleE2EEESH_S1N_JEEENS4_5SM1004TMEM4LOAD26SM100_TMEM_LOAD_32dp32b16xES1D_NS11_INS12_ILi2ELi4ELi3EEES15_NSS_INS5_IJS16_S1L_EEENS5_IJS1L_SB_EEEEEEENS4_39AutoVectorizingCopyWithAssumedAlignmentILi128EEENS4_14SM90_TMA_STOREES22_S24_S24_EEEvvEEEEvNT_6ParamsE)
        /*0980*/ 	.short	0x0380
        /*0982*/ 	.short	0x0800


	//----- nvinfo : EIATTR_SW_WAR
	.align		4
.L_55:
        /*0984*/ 	.byte	0x04, 0x36
        /*0986*/ 	.short	(.L_57 - .L_56)
.L_56:
        /*0988*/ 	.word	0x00000008
.L_57:


//--------------------- .nv.callgraph             --------------------------
	.section	.nv.callgraph,"",@"SHT_CUDA_CALLGRAPH"
	.align	4
	.sectionentsize	8
	.align		4
        /*0000*/ 	.word	0x00000000
	.align		4
        /*0004*/ 	.word	0xffffffff
	.align		4
        /*0008*/ 	.word	index@(_ZN7cutlass13device_kernelINS_4gemm6kernel13GemmUniversalIN4cute5tupleIJiiiiEEENS1_10collective13CollectiveMmaINS1_35MainloopSm100TmaUmmaWarpSpecializedILi2ELi2ELi4ENS5_IJNS4_1CILi1EEENSA_ILi2EEESB_EEEEENS5_IJNSA_ILi128EEENSA_ILi64EEESF_EEENS_10tfloat32_tENS5_IJlSB_lEEESI_SJ_NS4_8TiledMMAINS4_8MMA_AtomIJNS4_17SM100_MMA_TF32_SSISI_SI_fLi128ELi64ELNS4_4UMMA5MajorE0ELSO_0ELNSN_7ScaleInE0ELSP_0EEEEEENS4_6LayoutINS5_IJSB_SB_SB_EEENS5_IJNSA_ILi0EEESU_SU_EEEEENS5_IJNS4_10UnderscoreESX_SX_EEEEENS4_23SM90_TMA_LOAD_MULTICASTENS4_14ComposedLayoutINS4_7SwizzleILi3ELi4ELi3EEENS4_18smem_ptr_flag_bitsILi32EEENSS_INS5_IJNSA_ILi8EEENSA_ILi32EEEEEENS5_IJS17_SB_EEEEEEEvNS4_8identityENS4_13SM90_TMA_LOADES1B_vS1C_EENS_8epilogue10collective18CollectiveEpilogueINS1F_23Sm100TmaWarpSpecializedILi4ELi2ELi16ELb1ELb0EEEJSH_NS5_IJNSS_ISF_SB_EENSS_INSA_ILi16EEESB_EEEEESI_SJ_SI_SJ_NS1F_6fusion15FusionCallbacksIS1J_NS1O_17LinearCombinationISI_fSI_fLNS_15FloatRoundStyleE2EEESH_S1N_JEEENS4_5SM1004TMEM4LOAD26SM100_TMEM_LOAD_32dp32b16xES1D_NS11_INS12_ILi2ELi4ELi3EEES15_NSS_INS5_IJS16_S1L_EEENS5_IJS1L_SB_EEEEEEENS4_39AutoVectorizingCopyWithAssumedAlignmentILi128EEENS4_14SM90_TMA_STOREES22_S24_S24_EEEvvEEEEvNT_6ParamsE)
	.align		4
        /*000c*/ 	.word	index@(__assertfail)
	.align		4
        /*0010*/ 	.word	0x00000000
	.align		4
        /*0014*/ 	.word	0xfffffffe
	.align		4
        /*0018*/ 	.word	0x00000000
	.align		4
        /*001c*/ 	.word	0xfffffffd
	.align		4
        /*0020*/ 	.word	0x00000000
	.align		4
        /*0024*/ 	.word	0xfffffffc


//--------------------- .nv.constant4             --------------------------
	.section	.nv.constant4,"a",@progbits
	.align	8
	.align		8
.nv.constant4:
        /*0000*/ 	.dword	__assertfail
	.align		8
        /*0008*/ 	.dword	__unnamed_1
	.align		8
        /*0010*/ 	.dword	__unnamed_2
	.align		8
        /*0018*/ 	.dword	_ZN40_INTERNAL_766caa68_4_k_cu_f631bb68_255694cuda3std3__45__cpo5beginE
	.align		8
        /*0020*/ 	.dword	_ZN40_INTERNAL_766caa68_4_k_cu_f631bb68_255694cuda3std3__45__cpo3endE
	.align		8
        /*0028*/ 	.dword	_ZN40_INTERNAL_766caa68_4_k_cu_f631bb68_255694cuda3std3__45__cpo6cbeginE
	.align		8
        /*0030*/ 	.dword	_ZN40_INTERNAL_766caa68_4_k_cu_f631bb68_255694cuda3std3__45__cpo4cendE
	.align		8
        /*0038*/ 	.dword	_ZN40_INTERNAL_766caa68_4_k_cu_f631bb68_255694cuda3std3__442_GLOBAL__N__766caa68_4_k_cu_f631bb68_255696ignoreE
	.align		8
        /*0040*/ 	.dword	_ZN40_INTERNAL_766caa68_4_k_cu_f631bb68_255694cuda3std3__419piecewise_constructE
	.align		8
        /*0048*/ 	.dword	_ZN40_INTERNAL_766caa68_4_k_cu_f631bb68_255694cuda3std3__48in_placeE
	.align		8
        /*0050*/ 	.dword	_ZN40_INTERNAL_766caa68_4_k_cu_f631bb68_255694cuda3std6ranges3__45__cpo4swapE
	.align		8
        /*0058*/ 	.dword	_ZN40_INTERNAL_766caa68_4_k_cu_f631bb68_255694cuda3std6ranges3__45__cpo9iter_moveE
	.align		8
        /*0060*/ 	.dword	_ZN40_INTERNAL_766caa68_4_k_cu_f631bb68_255694cute7productE
	.align		8
        /*0068*/ 	.dword	_ZN40_INTERNAL_766caa68_4_k_cu_f631bb68_255694cute1_E
	.align		8
        /*0070*/ 	.dword	$str$25
	.align		8
        /*0078*/ 	.dword	$str$26
	.align		8
        /*0080*/ 	.dword	$str$27
	.align		8
        /*0088*/ 	.dword	$str$28


//--------------------- .text._ZN7cutlass13device_kernelINS_4gemm6kernel13GemmUniversalIN4cute5tupleIJiiiiEEENS1_10collective13CollectiveMmaINS1_35MainloopSm100TmaUmmaWarpSpecializedILi2ELi2ELi4ENS5_IJNS4_1CILi1EEENSA_ILi2EEESB_EEEEENS5_IJNSA_ILi128EEENSA_ILi64EEESF_EEENS_10tfloat32_tENS5_IJlSB_lEEESI_SJ_NS4_8TiledMMAINS4_8MMA_AtomIJNS4_17SM100_MMA_TF32_SSISI_SI_fLi128ELi64ELNS4_4UMMA5MajorE0ELSO_0ELNSN_7ScaleInE0ELSP_0EEEEEENS4_6LayoutINS5_IJSB_SB_SB_EEENS5_IJNSA_ILi0EEESU_SU_EEEEENS5_IJNS4_10UnderscoreESX_SX_EEEEENS4_23SM90_TMA_LOAD_MULTICASTENS4_14ComposedLayoutINS4_7SwizzleILi3ELi4ELi3EEENS4_18smem_ptr_flag_bitsILi32EEENSS_INS5_IJNSA_ILi8EEENSA_ILi32EEEEEENS5_IJS17_SB_EEEEEEEvNS4_8identityENS4_13SM90_TMA_LOADES1B_vS1C_EENS_8epilogue10collective18CollectiveEpilogueINS1F_23Sm100TmaWarpSpecializedILi4ELi2ELi16ELb1ELb0EEEJSH_NS5_IJNSS_ISF_SB_EENSS_INSA_ILi16EEESB_EEEEESI_SJ_SI_SJ_NS1F_6fusion15FusionCallbacksIS1J_NS1O_17LinearCombinationISI_fSI_fLNS_15FloatRoundStyleE2EEESH_S1N_JEEENS4_5SM1004TMEM4LOAD26SM100_TMEM_LOAD_32dp32b16xES1D_NS11_INS12_ILi2ELi4ELi3EEES15_NSS_INS5_IJS16_S1L_EEENS5_IJS1L_SB_EEEEEEENS4_39AutoVectorizingCopyWithAssumedAlignmentILi128EEENS4_14SM90_TMA_STOREES22_S24_S24_EEEvvEEEEvNT_6ParamsE --------------------------
	.section	.text._ZN7cutlass13device_kernelINS_4gemm6kernel13GemmUniversalIN4cute5tupleIJiiiiEEENS1_10collective13CollectiveMmaINS1_35MainloopSm100TmaUmmaWarpSpecializedILi2ELi2ELi4ENS5_IJNS4_1CILi1EEENSA_ILi2EEESB_EEEEENS5_IJNSA_ILi128EEENSA_ILi64EEESF_EEENS_10tfloat32_tENS5_IJlSB_lEEESI_SJ_NS4_8TiledMMAINS4_8MMA_AtomIJNS4_17SM100_MMA_TF32_SSISI_SI_fLi128ELi64ELNS4_4UMMA5MajorE0ELSO_0ELNSN_7ScaleInE0ELSP_0EEEEEENS4_6LayoutINS5_IJSB_SB_SB_EEENS5_IJNSA_ILi0EEESU_SU_EEEEENS5_IJNS4_10UnderscoreESX_SX_EEEEENS4_23SM90_TMA_LOAD_MULTICASTENS4_14ComposedLayoutINS4_7SwizzleILi3ELi4ELi3EEENS4_18smem_ptr_flag_bitsILi32EEENSS_INS5_IJNSA_ILi8EEENSA_ILi32EEEEEENS5_IJS17_SB_EEEEEEEvNS4_8identityENS4_13SM90_TMA_LOADES1B_vS1C_EENS_8epilogue10collective18CollectiveEpilogueINS1F_23Sm100TmaWarpSpecializedILi4ELi2ELi16ELb1ELb0EEEJSH_NS5_IJNSS_ISF_SB_EENSS_INSA_ILi16EEESB_EEEEESI_SJ_SI_SJ_NS1F_6fusion15FusionCallbacksIS1J_NS1O_17LinearCombinationISI_fSI_fLNS_15FloatRoundStyleE2EEESH_S1N_JEEENS4_5SM1004TMEM4LOAD26SM100_TMEM_LOAD_32dp32b16xES1D_NS11_INS12_ILi2ELi4ELi3EEES15_NSS_INS5_IJS16_S1L_EEENS5_IJS1L_SB_EEEEEEENS4_39AutoVectorizingCopyWithAssumedAlignmentILi128EEENS4_14SM90_TMA_STOREES22_S24_S24_EEEvvEEEEvNT_6ParamsE,"ax",@progbits
	.align	128
.text._ZN7cutlass13device_kernelINS_4gemm6kernel13GemmUniversalIN4cute5tupleIJiiiiEEENS1_10collective13CollectiveMmaINS1_35MainloopSm100TmaUmmaWarpSpecializedILi2ELi2ELi4ENS5_IJNS4_1CILi1EEENSA_ILi2EEESB_EEEEENS5_IJNSA_ILi128EEENSA_ILi64EEESF_EEENS_10tfloat32_tENS5_IJlSB_lEEESI_SJ_NS4_8TiledMMAINS4_8MMA_AtomIJNS4_17SM100_MMA_TF32_SSISI_SI_fLi128ELi64ELNS4_4UMMA5MajorE0ELSO_0ELNSN_7ScaleInE0ELSP_0EEEEEENS4_6LayoutINS5_IJSB_SB_SB_EEENS5_IJNSA_ILi0EEESU_SU_EEEEENS5_IJNS4_10UnderscoreESX_SX_EEEEENS4_23SM90_TMA_LOAD_MULTICASTENS4_14ComposedLayoutINS4_7SwizzleILi3ELi4ELi3EEENS4_18smem_ptr_flag_bitsILi32EEENSS_INS5_IJNSA_ILi8EEENSA_ILi32EEEEEENS5_IJS17_SB_EEEEEEEvNS4_8identityENS4_13SM90_TMA_LOADES1B_vS1C_EENS_8epilogue10collective18CollectiveEpilogueINS1F_23Sm100TmaWarpSpecializedILi4ELi2ELi16ELb1ELb0EEEJSH_NS5_IJNSS_ISF_SB_EENSS_INSA_ILi16EEESB_EEEEESI_SJ_SI_SJ_NS1F_6fusion15FusionCallbacksIS1J_NS1O_17LinearCombinationISI_fSI_fLNS_15FloatRoundStyleE2EEESH_S1N_JEEENS4_5SM1004TMEM4LOAD26SM100_TMEM_LOAD_32dp32b16xES1D_NS11_INS12_ILi2ELi4ELi3EEES15_NSS_INS5_IJS16_S1L_EEENS5_IJS1L_SB_EEEEEEENS4_39AutoVectorizingCopyWithAssumedAlignmentILi128EEENS4_14SM90_TMA_STOREES22_S24_S24_EEEvvEEEEvNT_6ParamsE:
        .type           _ZN7cutlass13device_kernelINS_4gemm6kernel13GemmUniversalIN4cute5tupleIJiiiiEEENS1_10collective13CollectiveMmaINS1_35MainloopSm100TmaUmmaWarpSpecializedILi2ELi2ELi4ENS5_IJNS4_1CILi1EEENSA_ILi2EEESB_EEEEENS5_IJNSA_ILi128EEENSA_ILi64EEESF_EEENS_10tfloat32_tENS5_IJlSB_lEEESI_SJ_NS4_8TiledMMAINS4_8MMA_AtomIJNS4_17SM100_MMA_TF32_SSISI_SI_fLi128ELi64ELNS4_4UMMA5MajorE0ELSO_0ELNSN_7ScaleInE0ELSP_0EEEEEENS4_6LayoutINS5_IJSB_SB_SB_EEENS5_IJNSA_ILi0EEESU_SU_EEEEENS5_IJNS4_10UnderscoreESX_SX_EEEEENS4_23SM90_TMA_LOAD_MULTICASTENS4_14ComposedLayoutINS4_7SwizzleILi3ELi4ELi3EEENS4_18smem_ptr_flag_bitsILi32EEENSS_INS5_IJNSA_ILi8EEENSA_ILi32EEEEEENS5_IJS17_SB_EEEEEEEvNS4_8identityENS4_13SM90_TMA_LOADES1B_vS1C_EENS_8epilogue10collective18CollectiveEpilogueINS1F_23Sm100TmaWarpSpecializedILi4ELi2ELi16ELb1ELb0EEEJSH_NS5_IJNSS_ISF_SB_EENSS_INSA_ILi16EEESB_EEEEESI_SJ_SI_SJ_NS1F_6fusion15FusionCallbacksIS1J_NS1O_17LinearCombinationISI_fSI_fLNS_15FloatRoundStyleE2EEESH_S1N_JEEENS4_5SM1004TMEM4LOAD26SM100_TMEM_LOAD_32dp32b16xES1D_NS11_INS12_ILi2ELi4ELi3EEES15_NSS_INS5_IJS16_S1L_EEENS5_IJS1L_SB_EEEEEEENS4_39AutoVectorizingCopyWithAssumedAlignmentILi128EEENS4_14SM90_TMA_STOREES22_S24_S24_EEEvvEEEEvNT_6ParamsE,@function
        .size           _ZN7cutlass13device_kernelINS_4gemm6kernel13GemmUniversalIN4cute5tupleIJiiiiEEENS1_10collective13CollectiveMmaINS1_35MainloopSm100TmaUmmaWarpSpecializedILi2ELi2ELi4ENS5_IJNS4_1CILi1EEENSA_ILi2EEESB_EEEEENS5_IJNSA_ILi128EEENSA_ILi64EEESF_EEENS_10tfloat32_tENS5_IJlSB_lEEESI_SJ_NS4_8TiledMMAINS4_8MMA_AtomIJNS4_17SM100_MMA_TF32_SSISI_SI_fLi128ELi64ELNS4_4UMMA5MajorE0ELSO_0ELNSN_7ScaleInE0ELSP_0EEEEEENS4_6LayoutINS5_IJSB_SB_SB_EEENS5_IJNSA_ILi0EEESU_SU_EEEEENS5_IJNS4_10UnderscoreESX_SX_EEEEENS4_23SM90_TMA_LOAD_MULTICASTENS4_14ComposedLayoutINS4_7SwizzleILi3ELi4ELi3EEENS4_18smem_ptr_flag_bitsILi32EEENSS_INS5_IJNSA_ILi8EEENSA_ILi32EEEEEENS5_IJS17_SB_EEEEEEEvNS4_8identityENS4_13SM90_TMA_LOADES1B_vS1C_EENS_8epilogue10collective18CollectiveEpilogueINS1F_23Sm100TmaWarpSpecializedILi4ELi2ELi16ELb1ELb0EEEJSH_NS5_IJNSS_ISF_SB_EENSS_INSA_ILi16EEESB_EEEEESI_SJ_SI_SJ_NS1F_6fusion15FusionCallbacksIS1J_NS1O_17LinearCombinationISI_fSI_fLNS_15FloatRoundStyleE2EEESH_S1N_JEEENS4_5SM1004TMEM4LOAD26SM100_TMEM_LOAD_32dp32b16xES1D_NS11_INS12_ILi2ELi4ELi3EEES15_NSS_INS5_IJS16_S1L_EEENS5_IJS1L_SB_EEEEEEENS4_39AutoVectorizingCopyWithAssumedAlignmentILi128EEENS4_14SM90_TMA_STOREES22_S24_S24_EEEvvEEEEvNT_6ParamsE,(.L_x_181 - _ZN7cutlass13device_kernelINS_4gemm6kernel13GemmUniversalIN4cute5tupleIJiiiiEEENS1_10collective13CollectiveMmaINS1_35MainloopSm100TmaUmmaWarpSpecializedILi2ELi2ELi4ENS5_IJNS4_1CILi1EEENSA_ILi2EEESB_EEEEENS5_IJNSA_ILi128EEENSA_ILi64EEESF_EEENS_10tfloat32_tENS5_IJlSB_lEEESI_SJ_NS4_8TiledMMAINS4_8MMA_AtomIJNS4_17SM100_MMA_TF32_SSISI_SI_fLi128ELi64ELNS4_4UMMA5MajorE0ELSO_0ELNSN_7ScaleInE0ELSP_0EEEEEENS4_6LayoutINS5_IJSB_SB_SB_EEENS5_IJNSA_ILi0EEESU_SU_EEEEENS5_IJNS4_10UnderscoreESX_SX_EEEEENS4_23SM90_TMA_LOAD_MULTICASTENS4_14ComposedLayoutINS4_7SwizzleILi3ELi4ELi3EEENS4_18smem_ptr_flag_bitsILi32EEENSS_INS5_IJNSA_ILi8EEENSA_ILi32EEEEEENS5_IJS17_SB_EEEEEEEvNS4_8identityENS4_13SM90_TMA_LOADES1B_vS1C_EENS_8epilogue10collective18CollectiveEpilogueINS1F_23Sm100TmaWarpSpecializedILi4ELi2ELi16ELb1ELb0EEEJSH_NS5_IJNSS_ISF_SB_EENSS_INSA_ILi16EEESB_EEEEESI_SJ_SI_SJ_NS1F_6fusion15FusionCallbacksIS1J_NS1O_17LinearCombinationISI_fSI_fLNS_15FloatRoundStyleE2EEESH_S1N_JEEENS4_5SM1004TMEM4LOAD26SM100_TMEM_LOAD_32dp32b16xES1D_NS11_INS12_ILi2ELi4ELi3EEES15_NSS_INS5_IJS16_S1L_EEENS5_IJS1L_SB_EEEEEEENS4_39AutoVectorizingCopyWithAssumedAlignmentILi128EEENS4_14SM90_TMA_STOREES22_S24_S24_EEEvvEEEEvNT_6ParamsE)
        .other          _ZN7cutlass13device_kernelINS_4gemm6kernel13GemmUniversalIN4cute5tupleIJiiiiEEENS1_10collective13CollectiveMmaINS1_35MainloopSm100TmaUmmaWarpSpecializedILi2ELi2ELi4ENS5_IJNS4_1CILi1EEENSA_ILi2EEESB_EEEEENS5_IJNSA_ILi128EEENSA_ILi64EEESF_EEENS_10tfloat32_tENS5_IJlSB_lEEESI_SJ_NS4_8TiledMMAINS4_8MMA_AtomIJNS4_17SM100_MMA_TF32_SSISI_SI_fLi128ELi64ELNS4_4UMMA5MajorE0ELSO_0ELNSN_7ScaleInE0ELSP_0EEEEEENS4_6LayoutINS5_IJSB_SB_SB_EEENS5_IJNSA_ILi0EEESU_SU_EEEEENS5_IJNS4_10UnderscoreESX_SX_EEEEENS4_23SM90_TMA_LOAD_MULTICASTENS4_14ComposedLayoutINS4_7SwizzleILi3ELi4ELi3EEENS4_18smem_ptr_flag_bitsILi32EEENSS_INS5_IJNSA_ILi8EEENSA_ILi32EEEEEENS5_IJS17_SB_EEEEEEEvNS4_8identityENS4_13SM90_TMA_LOADES1B_vS1C_EENS_8epilogue10collective18CollectiveEpilogueINS1F_23Sm100TmaWarpSpecializedILi4ELi2ELi16ELb1ELb0EEEJSH_NS5_IJNSS_ISF_SB_EENSS_INSA_ILi16EEESB_EEEEESI_SJ_SI_SJ_NS1F_6fusion15FusionCallbacksIS1J_NS1O_17LinearCombinationISI_fSI_fLNS_15FloatRoundStyleE2EEESH_S1N_JEEENS4_5SM1004TMEM4LOAD26SM100_TMEM_LOAD_32dp32b16xES1D_NS11_INS12_ILi2ELi4ELi3EEES15_NSS_INS5_IJS16_S1L_EEENS5_IJS1L_SB_EEEEEEENS4_39AutoVectorizingCopyWithAssumedAlignmentILi128EEENS4_14SM90_TMA_STOREES22_S24_S24_EEEvvEEEEvNT_6ParamsE,@"STO_CUDA_ENTRY STV_DEFAULT"
_ZN7cutlass13device_kernelINS_4gemm6kernel13GemmUniversalIN4cute5tupleIJiiiiEEENS1_10collective13CollectiveMmaINS1_35MainloopSm100TmaUmmaWarpSpecializedILi2ELi2ELi4ENS5_IJNS4_1CILi1EEENSA_ILi2EEESB_EEEEENS5_IJNSA_ILi128EEENSA_ILi64EEESF_EEENS_10tfloat32_tENS5_IJlSB_lEEESI_SJ_NS4_8TiledMMAINS4_8MMA_AtomIJNS4_17SM100_MMA_TF32_SSISI_SI_fLi128ELi64ELNS4_4UMMA5MajorE0ELSO_0ELNSN_7ScaleInE0ELSP_0EEEEEENS4_6LayoutINS5_IJSB_SB_SB_EEENS5_IJNSA_ILi0EEESU_SU_EEEEENS5_IJNS4_10UnderscoreESX_SX_EEEEENS4_23SM90_TMA_LOAD_MULTICASTENS4_14ComposedLayoutINS4_7SwizzleILi3ELi4ELi3EEENS4_18smem_ptr_flag_bitsILi32EEENSS_INS5_IJNSA_ILi8EEENSA_ILi32EEEEEENS5_IJS17_SB_EEEEEEEvNS4_8identityENS4_13SM90_TMA_LOADES1B_vS1C_EENS_8epilogue10collective18CollectiveEpilogueINS1F_23Sm100TmaWarpSpecializedILi4ELi2ELi16ELb1ELb0EEEJSH_NS5_IJNSS_ISF_SB_EENSS_INSA_ILi16EEESB_EEEEESI_SJ_SI_SJ_NS1F_6fusion15FusionCallbacksIS1J_NS1O_17LinearCombinationISI_fSI_fLNS_15FloatRoundStyleE2EEESH_S1N_JEEENS4_5SM1004TMEM4LOAD26SM100_TMEM_LOAD_32dp32b16xES1D_NS11_INS12_ILi2ELi4ELi3EEES15_NSS_INS5_IJS16_S1L_EEENS5_IJS1L_SB_EEEEEEENS4_39AutoVectorizingCopyWithAssumedAlignmentILi128EEENS4_14SM90_TMA_STOREES22_S24_S24_EEEvvEEEEvNT_6ParamsE:
[----:B------:R-:W1:Y:S01]  /*0000*/  LDC R1, c[0x0][0x37c] ;  /* 0x0000df00ff017b82 */ /* 0x000e620000000800 */
[----:B------:R-:W2:Y:S01]  /*0010*/  S2R R70, SR_TID.X ;  /* 0x0000000000467919 */ /* 0x000ea20000002100 */
[----:B------:R-:W3:Y:S01]  /*0020*/  LDCU.64 UR8, c[0x0][0x890] ;  /* 0x00011200ff0877ac */ /* 0x000ee20008000a00 */
[----:B------:R-:W-:Y:S02]  /*0030*/  PRMT R56, RZ, 0x7610, R56 ;  /* 0x00007610ff387816 */ /* 0x000fe40000000038 */
[----:B------:R-:W-:Y:S01]  /*0040*/  ELECT P4, URZ, PT ;  /* 0x0000000000ff782f */ /* 0x000fe20003880000 */
[----:B---3--:R-:W-:-:S04]  /*0050*/  UISETP.NE.U32.AND UP0, UPT, UR8, URZ, UPT ;  /* 0x000000ff0800728c */ /* 0x008fc8000bf05070 */
[----:B------:R-:W-:Y:S01]  /*0060*/  UISETP.NE.AND.EX UP0, UPT, UR9, URZ, UPT, UP0 ;  /* 0x000000ff0900728c */ /* 0x000fe2000bf05300 */
[----:B--2---:R-:W-:-:S05]  /*0070*/  SHF.R.U32.HI R57, RZ, 0x5, R70 ;  /* 0x00000005ff397819 */ /* 0x004fca0000011646 */
[----:B------:R-:W2:Y:S02]  /*0080*/  SHFL.IDX PT, R0, R57, RZ, 0x1f ;  /* 0x00001fff39007589 */ /* 0x000ea400000e0000 */
[----:B--2---:R-:W-:Y:S01]  /*0090*/  R2UR UR17, R0 ;  /* 0x00000000001172ca */ /* 0x004fe200000e0000 */
[----:B-1----:R-:W-:-:S14]  /*00a0*/  BRA.U UP0, `(.L_x_0) ;  /* 0x0000000100307547 */ /* 0x002fdc000b800000 */
[----:B------:R-:W1:Y:S02]  /*00b0*/  LDCU.64 UR4, c[0x0][0x888] ;  /* 0x00011100ff0477ac */ /* 0x000e640008000a00 */
[----:B-1----:R-:W-:-:S04]  /*00c0*/  UISETP.NE.U32.AND UP0, UPT, UR4, URZ, UPT ;  /* 0x000000ff0400728c */ /* 0x002fc8000bf05070 */
[----:B------:R-:W-:-:S09]  /*00d0*/  UISETP.NE.AND.EX UP0, UPT, UR5, URZ, UPT, UP0 ;  /* 0x000000ff0500728c */ /* 0x000fd2000bf05300 */
[----:B------:R-:W-:Y:S05]  /*00e0*/  BRA.U !UP0, `(.L_x_1) ;  /* 0x0000000108147547 */ /* 0x000fea000b800000 */
[----:B------:R-:W1:Y:S01]  /*00f0*/  LDC.64 R2, c[0x0][0x888] ;  /* 0x00022200ff027b82 */ /* 0x000e620000000a00 */
[----:B------:R-:W1:Y:S02]  /*0100*/  LDCU.64 UR4, c[0x0][0x358] ;  /* 0x00006b00ff0477ac */ /* 0x000e640008000a00 */
[----:B-1----:R1:W5:Y:S01]  /*0110*/  LDG.E R27, desc[UR4][R2.64] ;  /* 0x00000004021b7981 */ /* 0x002362000c1e1900 */
[----:B------:R-:W-:Y:S01]  /*0120*/  HFMA2 R56, -RZ, RZ, 0, 5.9604644775390625e-08 ;  /* 0x00000001ff387431 */ /* 0x000fe200000001ff */
[----:B------:R-:W-:Y:S05]  /*0130*/  BRA `(.L_x_0) ;  /* 0x00000000000c7947 */ /* 0x000fea0003800000 */
.L_x_1:
[----:B------:R-:W1:Y:S01]  /*0140*/  LDCU UR4, c[0x0][0x880] ;  /* 0x00011000ff0477ac */ /* 0x000e620008000800 */
[----:B------:R-:W-:Y:S01]  /*0150*/  HFMA2 R56, -RZ, RZ, 0, 5.9604644775390625e-08 ;  /* 0x00000001ff387431 */ /* 0x000fe200000001ff */
[----:B-1----:R-:W-:-:S07]  /*0160*/  MOV R27, UR4 ;  /* 0x00000004001b7c02 */ /* 0x002fce0008000f00 */
.L_x_0:
[----:B------:R-:W2:Y:S02]  /*0170*/  LDCU.64 UR4, c[0x0][0x8b0] ;  /* 0x00011600ff0477ac */ /* 0x000ea40008000a00 */
[----:B--2---:R-:W-:-:S04]  /*0180*/  UISETP.NE.U32.AND UP0, UPT, UR4, URZ, UPT ;  /* 0x000000ff0400728c */ /* 0x004fc8000bf05070 */
[----:B------:R-:W-:-:S09]  /*0190*/  UISETP.NE.AND.EX UP0, UPT, UR5, URZ, UPT, UP0 ;  /* 0x000000ff0500728c */ /* 0x000fd2000bf05300 */
[----:B------:R-:W-:Y:S05]  /*01a0*/  BRA.U UP0, `(.L_x_2) ;  /* 0x0000000100287547 */ /* 0x000fea000b800000 */
[----:B------:R-:W2:Y:S02]  /*01b0*/  LDCU.64 UR4, c[0x0][0x8a8] ;  /* 0x00011500ff0477ac */ /* 0x000ea40008000a00 */
[----:B--2---:R-:W-:-:S04]  /*01c0*/  UISETP.NE.U32.AND UP0, UPT, UR4, URZ, UPT ;  /* 0x000000ff0400728c */ /* 0x004fc8000bf05070 */
[----:B------:R-:W-:-:S09]  /*01d0*/  UISETP.NE.AND.EX UP0, UPT, UR5, URZ, UPT, UP0 ;  /* 0x000000ff0500728c */ /* 0x000fd2000bf05300 */
[----:B------:R-:W-:Y:S05]  /*01e0*/  BRA.U !UP0, `(.L_x_3) ;  /* 0x0000000108107547 */ /* 0x000fea000b800000 */
[----:B------:R-:W2:Y:S01]  /*01f0*/  LDC.64 R24, c[0x0][0x8a8] ;  /* 0x00022a00ff187b82 */ /* 0x000ea20000000a00 */
[----:B------:R-:W2:Y:S02]  /*0200*/  LDCU.64 UR4, c[0x0][0x358] ;  /* 0x00006b00ff0477ac */ /* 0x000ea40008000a00 */
[----:B--2---:R2:W5:Y:S01]  /*0210*/  LDG.E R24, desc[UR4][R24.64] ;  /* 0x0000000418187981 */ /* 0x004562000c1e1900 */
[----:B------:R-:W-:Y:S05]  /*0220*/  BRA `(.L_x_2) ;  /* 0x0000000000087947 */ /* 0x000fea0003800000 */
.L_x_3:
[----:B------:R-:W2:Y:S02]  /*0230*/  LDCU UR4, c[0x0][0x8a0] ;  /* 0x00011400ff0477ac */ /* 0x000ea40008000800 */
[----:B--2---:R-:W-:Y:S02]  /*0240*/  MOV R24, UR4 ;  /* 0x0000000400187c02 */ /* 0x004fe40008000f00 */
.L_x_2:
[----:B------:R-:W-:Y:S01]  /*0250*/  IMAD.U32 R0, RZ, RZ, UR17 ;  /* 0x00000011ff007e24 */ /* 0x000fe2000f8e00ff */
[----:B------:R-:W-:Y:S04]  /*0260*/  BSSY.RECONVERGENT B0, `(.L_x_4) ;  /* 0x000000c000007945 */ /* 0x000fe80003800200 */
[C---:B------:R-:W-:Y:S02]  /*0270*/  ISETP.NE.OR P1, PT, R0.reuse, 0x1, !P4 ;  /* 0x000000010000780c */ /* 0x040fe40006725670 */
[----:B------:R-:W-:-:S11]  /*0280*/  ISETP.NE.OR P0, PT, R0, 0x3, !P4 ;  /* 0x000000030000780c */ /* 0x000fd60006705670 */
[----:B------:R-:W-:Y:S05]  /*0290*/  @P1 BRA `(.L_x_5) ;  /* 0x0000000000201947 */ /* 0x000fea0003800000 */
[----:B------:R-:W3:Y:S02]  /*02a0*/  LDCU.64 UR4, c[0x0][0x348] ;  /* 0x00006900ff0477ac */ /* 0x000ee40008000a00 */
[----:B---3--:R-:W-:Y:S02]  /*02b0*/  UIADD3 UR6, UP1, UPT, UR4, 0x80, URZ ;  /* 0x0000008004067890 */ /* 0x008fe4000ff3e0ff */
[----:B------:R-:W-:Y:S02]  /*02c0*/  UIADD3 UR4, UP0, UPT, UR4, 0x180, URZ ;  /* 0x0000018004047890 */ /* 0x000fe4000ff1e0ff */
[----:B------:R-:W-:Y:S02]  /*02d0*/  UIADD3.X UR7, UPT, UPT, URZ, UR5, URZ, UP1, !UPT ;  /* 0x00000005ff077290 */ /* 0x000fe40008ffe4ff */
[----:B------:R-:W-:-:S07]  /*02e0*/  UIADD3.X UR5, UPT, UPT, URZ, UR5, URZ, UP0, !UPT ;  /* 0x00000005ff057290 */ /* 0x000fce00087fe4ff */
[----:B------:R3:W-:Y:S02]  /*02f0*/  UTMACCTL.PF [UR6] ;  /* 0x00000000060079b9 */ /* 0x0007e40008040000 */
[----:B------:R3:W-:Y:S02]  /*0300*/  UTMACCTL.PF [UR4] ;  /* 0x00000000040079b9 */ /* 0x0007e40008040000 */
[----:B---3--:R-:W-:Y:S01]  /*0310*/  NOP ;  /* 0x0000000000007918 */ /* 0x008fe20000000000 */
.L_x_5:
[----:B------:R-:W-:Y:S05]  /*0320*/  BSYNC.RECONVERGENT B0 ;  /* 0x0000000000007941 */ /* 0x000fea0003800200 */
.L_x_4:
[----:B------:R-:W-:Y:S04]  /*0330*/  BSSY.RECONVERGENT B0, `(.L_x_6) ;  /* 0x000000a000007945 */ /* 0x000fe80003800200 */
        /* <DEDUP_REMOVED lines=9> */
.L_x_7:
[----:B------:R-:W-:Y:S05]  /*03d0*/  BSYNC.RECONVERGENT B0 ;  /* 0x0000000000007941 */ /* 0x000fea0003800200 */
.L_x_6:
[----:B------:R-:W3:Y:S01]  /*03e0*/  LDCU.64 UR4, c[0x0][0x888] ;  /* 0x00011100ff0477ac */ /* 0x000ee20008000a00 */
[----:B------:R-:W-:Y:S02]  /*03f0*/  UISETP.EQ.U32.AND UP1, UPT, UR8, URZ, UPT ;  /* 0x000000ff0800728c */ /* 0x000fe4000bf22070 */
[----:B------:R-:W-:Y:S02]  /*0400*/  UPLOP3.LUT UP3, UPT, UPT, UPT, UPT, 0x80, 0x8 ;  /* 0x000000000008789c */ /* 0x000fe40003f6f070 */
[----:B---3--:R-:W-:-:S04]  /*0410*/  UISETP.NE.U32.AND UP0, UPT, UR4, URZ, UPT ;  /* 0x000000ff0400728c */ /* 0x008fc8000bf05070 */
[----:B------:R-:W-:-:S04]  /*0420*/  UISETP.NE.AND.EX UP0, UPT, UR5, URZ, UPT, UP0 ;  /* 0x000000ff0500728c */ /* 0x000fc8000bf05300 */
[----:B------:R-:W-:-:S04]  /*0430*/  UISETP.EQ.OR.EX UP2, UPT, UR9, URZ, !UP0, UP1 ;  /* 0x000000ff0900728c */ /* 0x000fc8000c742710 */
[----:B------:R-:W-:-:S05]  /*0440*/  UP2UR UR63, UPR, URZ, 0x4 ;  /* 0x00000004ff3f7883 */ /* 0x000fca0008000000 */
[----:B------:R-:W-:Y:S07]  /*0450*/  BRA.U !UP2, `(.L_x_8) ;  /* 0x000000010a207547 */ /* 0x000fee000b800000 */
[----:B------:R-:W-:Y:S01]  /*0460*/  UISETP.NE.U32.AND UP1, UPT, UR8, URZ, UPT ;  /* 0x000000ff0800728c */ /* 0x000fe2000bf25070 */
[----:B-----5:R-:W-:Y:S01]  /*0470*/  FSETP.NEU.AND P0, PT, R27, RZ, PT ;  /* 0x000000ff1b00720b */ /* 0x020fe20003f0d000 */
[----:B------:R-:W-:Y:S02]  /*0480*/  USEL UR4, URZ, 0xffffffff, UP0 ;  /* 0xffffffffff047887 */ /* 0x000fe40008000000 */
[----:B------:R-:W-:-:S10]  /*0490*/  UISETP.NE.AND.EX UP1, UPT, UR9, URZ, UPT, UP1 ;  /* 0x000000ff0900728c */ /* 0x000fd4000bf25310 */
[----:B------:R-:W-:Y:S01]  /*04a0*/  VOTEU.ANY UP0, P0 ;  /* 0x0000000000ff7886 */ /* 0x000fe20000000100 */
[----:B------:R-:W-:-:S04]  /*04b0*/  @!UP1 USEL UR4, URZ, 0xffffffff, UP0 ;  /* 0xffffffffff049887 */ /* 0x000fc80008000000 */
[----:B------:R-:W-:-:S04]  /*04c0*/  ULOP3.LUT UR4, UR4, 0x1, URZ, 0xc0, !UPT ;  /* 0x0000000104047892 */ /* 0x000fc8000f8ec0ff */
[----:B------:R-:W-:-:S11]  /*04d0*/  UISETP.NE.U32.AND UP3, UPT, UR4, 0x1, UPT ;  /* 0x000000010400788c */ /* 0x000fd6000bf65070 */
.L_x_8:
[----:B-1----:R-:W1:Y:S01]  /*04e0*/  SHFL.IDX PT, R2, R57, RZ, 0x1f ;  /* 0x00001fff39027589 */ /* 0x002e6200000e0000 */
[----:B------:R-:W-:-:S04]  /*04f0*/  UISETP.NE.AND UP0, UPT, UR17, 0x2, UPT ;  /* 0x000000021100788c */ /* 0x000fc8000bf05270 */
[----:B------:R-:W-:Y:S01]  /*0500*/  USEL UR45, URZ, 0x1, UP0 ;  /* 0x00000001ff2d7887 */ /* 0x000fe20008000000 */
[----:B-1----:R-:W-:-:S13]  /*0510*/  ISETP.NE.AND P0, PT, R2, RZ, PT ;  /* 0x000000ff0200720c */ /* 0x002fda0003f05270 */
[----:B------:R-:W-:Y:S05]  /*0520*/  @P0 BRA `(.L_x_9) ;  /* 0x0000000000480947 */ /* 0x000fea0003800000 */
[----:B------:R-:W1:Y:S01]  /*0530*/  S2UR UR4, SR_CgaCtaId ;  /* 0x00000000000479c3 */ /* 0x000e620000008800 */
[----:B------:R-:W-:Y:S01]  /*0540*/  UMOV UR5, 0x400 ;  /* 0x0000040000057882 */ /* 0x000fe20000000000 */
[----:B------:R-:W-:Y:S01]  /*0550*/  UMOV UR8, 0x1 ;  /* 0x0000000100087882 */ /* 0x000fe20000000000 */
[----:B------:R-:W-:Y:S01]  /*0560*/  UMOV UR6, 0x2 ;  /* 0x0000000200067882 */ /* 0x000fe20000000000 */
[----:B------:R-:W-:-:S04]  /*0570*/  UIADD3 UR8, UPT, UPT, -UR8, 0x100000, URZ ;  /* 0x0010000008087890 */ /* 0x000fc8000fffe1ff */
[----:B------:R-:W-:Y:S02]  /*0580*/  USHF.L.U32 UR9, UR8, 0xb, URZ ;  /* 0x0000000b08097899 */ /* 0x000fe400080006ff */
[----:B------:R-:W-:Y:S02]  /*0590*/  USHF.L.U32 UR8, UR8, 0x1, URZ ;  /* 0x0000000108087899 */ /* 0x000fe400080006ff */
[----:B------:R-:W-:-:S04]  /*05a0*/  UIADD3 UR6, UPT, UPT, -UR6, 0x100000, URZ ;  /* 0x0010000006067890 */ /* 0x000fc8000fffe1ff */
[----:B------:R-:W-:Y:S02]  /*05b0*/  USHF.L.U32 UR7, UR6, 0xb, URZ ;  /* 0x0000000b06077899 */ /* 0x000fe400080006ff */
[----:B------:R-:W-:Y:S01]  /*05c0*/  USHF.L.U32 UR6, UR6, 0x1, URZ ;  /* 0x0000000106067899 */ /* 0x000fe200080006ff */
[----:B------:R-:W-:Y:S01]  /*05d0*/  ELECT P0, URZ, PT ;  /* 0x0000000000ff782f */ /* 0x000fe20003800000 */
[----:B-1----:R-:W-:Y:S01]  /*05e0*/  ULEA UR4, UR4, UR5, 0x18 ;  /* 0x0000000504047291 */ /* 0x002fe2000f8ec0ff */
[----:B------:R-:W1:Y:S11]  /*05f0*/  FENCE.VIEW.ASYNC.S ;  /* 0x00000000000073c6 */ /* 0x000e760000000000 */
[----:B-1----:R1:W3:Y:S01]  /*0600*/  SYNCS.EXCH.64 URZ, [UR4], UR8 ;  /* 0x0000000804ff75b2 */ /* 0x0022e20008000100 */
[----:B------:R1:W4:Y:S01]  /*0610*/  SYNCS.EXCH.64 URZ, [UR4+0x10], UR6 ;  /* 0x0000100604ff75b2 */ /* 0x0003220008000100 */
[----:B------:R1:W1:Y:S01]  /*0620*/  SYNCS.EXCH.64 URZ, [UR4+0x8], UR8 ;  /* 0x0000080804ff75b2 */ /* 0x0002620008000100 */
[----:B------:R1:W1:Y:S01]  /*0630*/  SYNCS.EXCH.64 URZ, [UR4+0x18], UR6 ;  /* 0x0000180604ff75b2 */ /* 0x0002620008000100 */
[----:B------:R-:W-:Y:S01]  /*0640*/  NOP ;  /* 0x0000000000007918 */ /* 0x000fe20000000000 */
.L_x_9:
[----:B------:R-:W2:Y:S01]  /*0650*/  SHFL.IDX PT, R2, R57, RZ, 0x1f ;  /* 0x00001fff39027589 */ /* 0x000ea200000e0000 */
[----:B------:R-:W-:Y:S01]  /*0660*/  NOP ;  /* 0x0000000000007918 */ /* 0x000fe20000000000 */
[----:B--2---:R-:W-:-:S13]  /*0670*/  ISETP.NE.AND P0, PT, R2, 0x1, PT ;  /* 0x000000010200780c */ /* 0x004fda0003f05270 */
[----:B------:R-:W-:Y:S05]  /*0680*/  @P0 BRA `(.L_x_10) ;  /* 0x0000000000580947 */ /* 0x000fea0003800000 */
[----:B-1----:R-:W1:Y:S01]  /*0690*/  S2UR UR4, SR_CgaCtaId ;  /* 0x00000000000479c3 */ /* 0x002e620000008800 */
        /* <DEDUP_REMOVED lines=12> */
[----:B-1----:R2:W1:Y:S01]  /*0760*/  SYNCS.EXCH.64 URZ, [UR4+0x20], UR8 ;  /* 0x0000200804ff75b2 */ /* 0x0024620008000100 */
[----:B------:R2:W1:Y:S01]  /*0770*/  SYNCS.EXCH.64 URZ, [UR4+0x40], UR6 ;  /* 0x0000400604ff75b2 */ /* 0x0004620008000100 */
[----:B------:R2:W1:Y:S01]  /*0780*/  SYNCS.EXCH.64 URZ, [UR4+0x28], UR8 ;  /* 0x0000280804ff75b2 */ /* 0x0004620008000100 */
[----:B------:R2:W1:Y:S01]  /*0790*/  SYNCS.EXCH.64 URZ, [UR4+0x48], UR6 ;  /* 0x0000480604ff75b2 */ /* 0x0004620008000100 */
[----:B------:R2:W1:Y:S01]  /*07a0*/  SYNCS.EXCH.64 URZ, [UR4+0x30], UR8 ;  /* 0x0000300804ff75b2 */ /* 0x0004620008000100 */
[----:B------:R2:W1:Y:S01]  /*07b0*/  SYNCS.EXCH.64 URZ, [UR4+0x50], UR6 ;  /* 0x0000500604ff75b2 */ /* 0x0004620008000100 */
[----:B------:R2:W1:Y:S01]  /*07c0*/  SYNCS.EXCH.64 URZ, [UR4+0x38], UR8 ;  /* 0x0000380804ff75b2 */ /* 0x0004620008000100 */
[----:B------:R2:W1:Y:S02]  /*07d0*/  SYNCS.EXCH.64 URZ, [UR4+0x58], UR6 ;  /* 0x0000580604ff75b2 */ /* 0x0004640008000100 */
[----:B--2---:R-:W-:Y:S01]  /*07e0*/  NOP ;  /* 0x0000000000007918 */ /* 0x004fe20000000000 */
.L_x_10:
[----:B------:R-:W2:Y:S01]  /*07f0*/  SHFL.IDX PT, R2, R57, RZ, 0x1f ;  /* 0x00001fff39027589 */ /* 0x000ea200000e0000 */
[----:B------:R-:W-:Y:S01]  /*0800*/  NOP ;  /* 0x0000000000007918 */ /* 0x000fe20000000000 */
[----:B--2---:R-:W-:-:S13]  /*0810*/  ISETP.NE.AND P0, PT, R2, 0x3, PT ;  /* 0x000000030200780c */ /* 0x004fda0003f05270 */
[----:B------:R-:W-:Y:S05]  /*0820*/  @P0 BRA `(.L_x_11) ;  /* 0x0000000000300947 */ /* 0x000fea0003800000 */
[----:B-1----:R-:W1:Y:S01]  /*0830*/  S2UR UR6, SR_CgaCtaId ;  /* 0x00000000000679c3 */ /* 0x002e620000008800 */
[----:B------:R-:W-:Y:S01]  /*0840*/  UMOV UR4, 0x400 ;  /* 0x0000040000047882 */ /* 0x000fe20000000000 */
[----:B------:R-:W-:Y:S01]  /*0850*/  UMOV UR5, 0x20 ;  /* 0x0000002000057882 */ /* 0x000fe20000000000 */
[----:B------:R-:W-:Y:S01]  /*0860*/  ELECT P0, URZ, PT ;  /* 0x0000000000ff782f */ /* 0x000fe20003800000 */
[----:B-1----:R-:W-:Y:S02]  /*0870*/  ULEA UR6, UR6, UR4, 0x18 ;  /* 0x0000000406067291 */ /* 0x002fe4000f8ec0ff */
[----:B------:R-:W-:-:S04]  /*0880*/  UIADD3 UR4, UPT, UPT, -UR5, 0x100000, URZ ;  /* 0x0010000005047890 */ /* 0x000fc8000fffe1ff */
[----:B------:R-:W-:Y:S02]  /*0890*/  USHF.L.U32 UR5, UR4, 0xb, URZ ;  /* 0x0000000b04057899 */ /* 0x000fe400080006ff */
[----:B------:R-:W-:Y:S01]  /*08a0*/  USHF.L.U32 UR4, UR4, 0x1, URZ ;  /* 0x0000000104047899 */ /* 0x000fe200080006ff */
[----:B------:R-:W1:Y:S11]  /*08b0*/  FENCE.VIEW.ASYNC.S ;  /* 0x00000000000073c6 */ /* 0x000e760000000000 */
[----:B-1----:R2:W1:Y:S01]  /*08c0*/  SYNCS.EXCH.64 URZ, [UR6+0x60], UR4 ;  /* 0x0000600406ff75b2 */ /* 0x0024620008000100 */
[----:B------:R2:W1:Y:S02]  /*08d0*/  SYNCS.EXCH.64 URZ, [UR6+0x68], UR4 ;  /* 0x0000680406ff75b2 */ /* 0x0004640008000100 */
[----:B--2---:R-:W-:Y:S01]  /*08e0*/  NOP ;  /* 0x0000000000007918 */ /* 0x004fe20000000000 */
.L_x_11:
[----:B------:R-:W2:Y:S01]  /*08f0*/  SHFL.IDX PT, R2, R57, RZ, 0x1f ;  /* 0x00001fff39027589 */ /* 0x000ea200000e0000 */
[----:B------:R-:W-:Y:S01]  /*0900*/  NOP ;  /* 0x0000000000007918 */ /* 0x000fe20000000000 */
[----:B--2---:R-:W-:-:S13]  /*0910*/  ISETP.NE.AND P0, PT, R2, 0x4, PT ;  /* 0x000000040200780c */ /* 0x004fda0003f05270 */
[----:B------:R-:W-:Y:S05]  /*0920*/  @P0 BRA `(.L_x_12) ;  /* 0x00000000004c0947 */ /* 0x000fea0003800000 */
[----:B-1----:R-:W1:Y:S01]  /*0930*/  S2UR UR6, SR_CgaCtaId ;  /* 0x00000000000679c3 */ /* 0x002e620000008800 */
[----:B------:R-:W-:Y:S01]  /*0940*/  UMOV UR4, 0x1e0 ;  /* 0x000001e000047882 */ /* 0x000fe20000000000 */
[----:B------:R-:W-:Y:S01]  /*0950*/  UMOV UR5, 0x400 ;  /* 0x0000040000057882 */ /* 0x000fe20000000000 */
[----:B------:R-:W-:Y:S01]  /*0960*/  USEL UR4, UR4, 0x1a0, UP3 ;  /* 0x000001a004047887 */ /* 0x000fe20009800000 */
[----:B------:R-:W-:Y:S01]  /*0970*/  UMOV UR8, 0x1 ;  /* 0x0000000100087882 */ /* 0x000fe20000000000 */
[----:B------:R-:W-:Y:S01]  /*0980*/  ELECT P0, URZ, PT ;  /* 0x0000000000ff782f */ /* 0x000fe20003800000 */
[----:B------:R-:W-:-:S04]  /*0990*/  UIADD3 UR8, UPT, UPT, -UR8, 0x100000, URZ ;  /* 0x0010000008087890 */ /* 0x000fc8000fffe1ff */
[----:B------:R-:W-:Y:S02]  /*09a0*/  USHF.L.U32 UR9, UR8, 0xb, URZ ;  /* 0x0000000b08097899 */ /* 0x000fe400080006ff */
[----:B------:R-:W-:Y:S02]  /*09b0*/  USHF.L.U32 UR8, UR8, 0x1, URZ ;  /* 0x0000000108087899 */ /* 0x000fe400080006ff */
[----:B-1----:R-:W-:Y:S02]  /*09c0*/  ULEA UR6, UR6, UR5, 0x18 ;  /* 0x0000000506067291 */ /* 0x002fe4000f8ec0ff */
[----:B------:R-:W-:-:S04]  /*09d0*/  UIADD3 UR4, UPT, UPT, -UR4, 0x100000, URZ ;  /* 0x0010000004047890 */ /* 0x000fc8000fffe1ff */
[----:B------:R-:W-:Y:S02]  /*09e0*/  USHF.L.U32 UR5, UR4, 0xb, URZ ;  /* 0x0000000b04057899 */ /* 0x000fe400080006ff */
[----:B------:R-:W-:Y:S01]  /*09f0*/  USHF.L.U32 UR4, UR4, 0x1, URZ ;  /* 0x0000000104047899 */ /* 0x000fe200080006ff */
[----:B------:R-:W1:Y:S03]  /*0a00*/  FENCE.VIEW.ASYNC.S ;  /* 0x00000000000073c6 */ /* 0x000e660000000000 */
[----:B-1----:R2:W1:Y:S08]  /*0a10*/  SYNCS.EXCH.64 URZ, [UR6+0x70], UR8 ;  /* 0x0000700806ff75b2 */ /* 0x0024700008000100 */
[----:B------:R2:W1:Y:S01]  /*0a20*/  SYNCS.EXCH.64 URZ, [UR6+0x80], UR4 ;  /* 0x0000800406ff75b2 */ /* 0x0004620008000100 */
[----:B------:R2:W1:Y:S01]  /*0a30*/  SYNCS.EXCH.64 URZ, [UR6+0x78], UR8 ;  /* 0x0000780806ff75b2 */ /* 0x0004620008000100 */
[----:B------:R2:W1:Y:S02]  /*0a40*/  SYNCS.EXCH.64 URZ, [UR6+0x88], UR4 ;  /* 0x0000880406ff75b2 */ /* 0x0004640008000100 */
[----:B--2---:R-:W-:Y:S01]  /*0a50*/  NOP ;  /* 0x0000000000007918 */ /* 0x004fe20000000000 */
.L_x_12:
        /* <DEDUP_REMOVED lines=26> */
.L_x_13:
[----:B------:R-:W2:Y:S01]  /*0c00*/  SHFL.IDX PT, R2, R57, RZ, 0x1f ;  /* 0x00001fff39027589 */ /* 0x000ea200000e0000 */
[----:B------:R-:W1:Y:S01]  /*0c10*/  S2UR UR54, SR_CgaCtaId ;  /* 0x00000000003679c3 */ /* 0x000e620000008800 */
[----:B------:R-:W-:Y:S01]  /*0c20*/  NOP ;  /* 0x0000000000007918 */ /* 0x000fe20000000000 */
[----:B--2---:R-:W-:-:S13]  /*0c30*/  ISETP.NE.AND P0, PT, R2, 0x3, PT ;  /* 0x000000030200780c */ /* 0x004fda0003f05270 */
[----:B-1----:R-:W-:Y:S05]  /*0c40*/  @P0 BRA `(.L_x_14) ;  /* 0x0000000000340947 */ /* 0x002fea0003800000 */
[----:B------:R-:W-:Y:S01]  /*0c50*/  UMOV UR4, 0x400 ;  /* 0x0000040000047882 */ /* 0x000fe20000000000 */
[----:B------:R-:W-:Y:S01]  /*0c60*/  UMOV UR6, 0x20 ;  /* 0x0000002000067882 */ /* 0x000fe20000000000 */
[----:B------:R-:W-:Y:S02]  /*0c70*/  ULEA UR4, UR54, UR4, 0x18 ;  /* 0x0000000436047291 */ /* 0x000fe4000f8ec0ff */
[----:B------:R-:W-:-:S04]  /*0c80*/  UIADD3 UR6, UPT, UPT, -UR6, 0x100000, URZ ;  /* 0x0010000006067890 */ /* 0x000fc8000fffe1ff */
[----:B------:R-:W-:Y:S02]  /*0c90*/  USHF.L.U32 UR7, UR6, 0xb, URZ ;  /* 0x0000000b06077899 */ /* 0x000fe400080006ff */
[----:B------:R-:W-:Y:S01]  /*0ca0*/  USHF.L.U32 UR6, UR6, 0x1, URZ ;  /* 0x0000000106067899 */ /* 0x000fe200080006ff */
[----:B------:R-:W-:Y:S01]  /*0cb0*/  ELECT P0, URZ, PT ;  /* 0x0000000000ff782f */ /* 0x000fe20003800000 */
[----:B------:R-:W1:Y:S10]  /*0cc0*/  FENCE.VIEW.ASYNC.S ;  /* 0x00000000000073c6 */ /* 0x000e740000000000 */
[----:B-1----:R1:W2:Y:S01]  /*0cd0*/  SYNCS.EXCH.64 URZ, [UR4+0xd0], UR6 ;  /* 0x0000d00604ff75b2 */ /* 0x0022a20008000100 */
[----:B------:R1:W1:Y:S01]  /*0ce0*/  SYNCS.EXCH.64 URZ, [UR4+0xe0], UR6 ;  /* 0x0000e00604ff75b2 */ /* 0x0002620008000100 */
[----:B------:R1:W1:Y:S01]  /*0cf0*/  SYNCS.EXCH.64 URZ, [UR4+0xd8], UR6 ;  /* 0x0000d80604ff75b2 */ /* 0x0002620008000100 */
[----:B------:R1:W1:Y:S01]  /*0d00*/  SYNCS.EXCH.64 URZ, [UR4+0xe8], UR6 ;  /* 0x0000e80604ff75b2 */ /* 0x0002620008000100 */
[----:B------:R-:W-:Y:S01]  /*0d10*/  NOP ;  /* 0x0000000000007918 */ /* 0x000fe20000000000 */
.L_x_14:
[----:B-1----:R-:W1:Y:S01]  /*0d20*/  LDCU UR4, c[0x0][0x36c] ;  /* 0x00006d80ff0477ac */ /* 0x002e620008000800 */
[----:B------:R-:W-:Y:S01]  /*0d30*/  ISETP.NE.OR P4, PT, R0, 0x2, !P4 ;  /* 0x000000020000780c */ /* 0x000fe20006785670 */
[----:B------:R-:W-:Y:S01]  /*0d40*/  NOP ;  /* 0x0000000000007918 */ /* 0x000fe20000000000 */
[----:B------:R-:W-:Y:S01]  /*0d50*/  LOP3.LUT R0, R70, 0x1f, RZ, 0xc0, !PT ;  /* 0x0000001f46007812 */ /* 0x000fe200078ec0ff */
[----:B------:R-:W-:Y:S02]  /*0d60*/  UISETP.NE.AND UP4, UPT, UR17, URZ, UPT ;  /* 0x000000ff1100728c */ /* 0x000fe4000bf85270 */
[----:B-1----:R-:W-:-:S09]  /*0d70*/  UISETP.EQ.U32.AND UP5, UPT, UR4, 0x1, UPT ;  /* 0x000000010400788c */ /* 0x002fd2000bfa2070 */
[----:B------:R-:W-:Y:S05]  /*0d80*/  BRA.U !UP5, `(.L_x_15) ;  /* 0x000000010d087547 */ /* 0x000fea000b800000 */
[----:B--234-:R-:W-:Y:S01]  /*0d90*/  UCGABAR_ARV ;  /* 0x00000000000079c7 */ /* 0x01cfe20008000000 */
[----:B------:R-:W-:Y:S05]  /*0da0*/  BRA `(.L_x_16) ;  /* 0x0000000000047947 */ /* 0x000fea0003800000 */
.L_x_15:
[----:B--234-:R-:W-:Y:S01]  /*0db0*/  NOP ;  /* 0x0000000000007918 */ /* 0x01cfe20000000000 */
.L_x_16:
[----:B------:R-:W1:Y:S01]  /*0dc0*/  S2UR UR8, SR_CTAID.X ;  /* 0x00000000000879c3 */ /* 0x000e620000002500 */
[----:B------:R-:W-:-:S05]  /*0dd0*/  CS2R.32 R59, SR_CgaSize ;  /* 0x00000000003b7805 */ /* 0x000fca0000008a00 */
[----:B------:R-:W-:-:S05]  /*0de0*/  IMAD R59, R59, -0xa0, RZ ;  /* 0xffffff603b3b7824 */ /* 0x000fca00078e02ff */
[----:B------:R-:W-:-:S14]  /*0df0*/  R2UR UR5, R59 ;  /* 0x000000003b0572ca */ /* 0x000fdc00000e0000 */
[----:B------:R-:W2:Y:S01]  /*0e00*/  LDCU UR5, c[0x0][UR5+0x2b0] ;  /* 0x00005600050577ac */ /* 0x000ea20008000800 */
[----:B------:R-:W-:-:S05]  /*0e10*/  CS2R.32 R59, SR_CgaSize ;  /* 0x00000000003b7805 */ /* 0x000fca0000008a00 */
[----:B------:R-:W-:-:S05]  /*0e20*/  IMAD R59, R59, -0xa0, RZ ;  /* 0xffffff603b3b7824 */ /* 0x000fca00078e02ff */
[----:B------:R-:W-:-:S14]  /*0e30*/  R2UR UR4, R59 ;  /* 0x000000003b0472ca */ /* 0x000fdc00000e0000 */
[----:B------:R-:W3:Y:S01]  /*0e40*/  LDCU UR4, c[0x0][UR4+0x2b4] ;  /* 0x00005680040477ac */ /* 0x000ee20008000800 */
[----:B------:R-:W4:Y:S01]  /*0e50*/  S2UR UR7, SR_CTAID.Y ;  /* 0x00000000000779c3 */ /* 0x000f220000002600 */
[----:B------:R-:W-:-:S05]  /*0e60*/  CS2R.32 R59, SR_CgaSize ;  /* 0x00000000003b7805 */ /* 0x000fca0000008a00 */
[----:B------:R-:W-:-:S05]  /*0e70*/  IMAD R59, R59, -0xa0, RZ ;  /* 0xffffff603b3b7824 */ /* 0x000fca00078e02ff */
[----:B------:R-:W-:-:S14]  /*0e80*/  R2UR UR9, R59 ;  /* 0x000000003b0972ca */ /* 0x000fdc00000e0000 */
[----:B------:R-:W3:Y:S01]  /*0e90*/  LDCU UR9, c[0x0][UR9+0x2a0] ;  /* 0x00005400090977ac */ /* 0x000ee20008000800 */
[----:B------:R-:W-:-:S05]  /*0ea0*/  CS2R.32 R59, SR_CgaSize ;  /* 0x00000000003b7805 */ /* 0x000fca0000008a00 */
[----:B------:R-:W-:-:S05]  /*0eb0*/  IMAD R59, R59, -0xa0, RZ ;  /* 0xffffff603b3b7824 */ /* 0x000fca00078e02ff */
[----:B------:R-:W-:-:S14]  /*0ec0*/  R2UR UR10, R59 ;  /* 0x000000003b0a72ca */ /* 0x000fdc00000e0000 */
[----:B------:R-:W3:Y:S01]  /*0ed0*/  LDCU UR10, c[0x0][UR10+0x2a4] ;  /* 0x000054800a0a77ac */ /* 0x000ee20008000800 */
[----:B------:R-:W3:Y:S01]  /*0ee0*/  S2UR UR60, SR_CTAID.Z ;  /* 0x00000000003c79c3 */ /* 0x000ee20000002700 */
[----:B------:R-:W3:Y:S01]  /*0ef0*/  LDCU UR21, c[0x0][0xb24] ;  /* 0x00016480ff1577ac */ /* 0x000ee20008000800 */
[----:B------:R-:W3:Y:S01]  /*0f00*/  LDCU UR39, c[0x0][0xb24] ;  /* 0x00016480ff2777ac */ /* 0x000ee20008000800 */
[----:B-1----:R-:W-:Y:S01]  /*0f10*/  I2FP.F32.U32 R3, UR8 ;  /* 0x0000000800037c45 */ /* 0x002fe20008201000 */
[----:B------:R-:W1:Y:S04]  /*0f20*/  LDCU UR27, c[0x0][0xb30] ;  /* 0x00016600ff1b77ac */ /* 0x000e680008000800 */
[----:B--2---:R-:W-:Y:S01]  /*0f30*/  FMUL R3, R3, UR5 ;  /* 0x0000000503037c20 */ /* 0x004fe20008400000 */
[----:B------:R-:W-:Y:S01]  /*0f40*/  USHF.L.U32 UR29, UR54, 0xb, URZ ;  /* 0x0000000b361d7899 */ /* 0x000fe200080006ff */
[----:B----4-:R-:W-:Y:S01]  /*0f50*/  I2FP.F32.U32 R2, UR7 ;  /* 0x0000000700027c45 */ /* 0x010fe20008201000 */
[----:B------:R-:W-:Y:S01]  /*0f60*/  UMOV UR16, UR8 ;  /* 0x0000000800107c82 */ /* 0x000fe20008000000 */
[----:B------:R-:W-:-:S02]  /*0f70*/  UMOV UR20, UR7 ;  /* 0x0000000700147c82 */ /* 0x000fc40008000000 */
[----:B------:R-:W2:Y:S01]  /*0f80*/  F2I.U32.TRUNC.NTZ R3, R3 ;  /* 0x0000000300037305 */ /* 0x000ea2000020f000 */
[----:B---3--:R-:W-:Y:S01]  /*0f90*/  UISETP.GE.AND UP2, UPT, UR21, 0x1, UPT ;  /* 0x000000011500788c */ /* 0x008fe2000bf46270 */
[----:B------:R-:W-:-:S06]  /*0fa0*/  FMUL R2, R2, UR4 ;  /* 0x0000000402027c20 */ /* 0x000fcc0008400000 */
[----:B------:R-:W3:Y:S01]  /*0fb0*/  F2I.U32.TRUNC.NTZ R2, R2 ;  /* 0x0000000200027305 */ /* 0x000ee2000020f000 */
[----:B--2---:R-:W-:Y:S02]  /*0fc0*/  R2UR UR4, R3 ;  /* 0x00000000030472ca */ /* 0x004fe400000e0000 */
[----:B---3--:R-:W-:Y:S02]  /*0fd0*/  R2UR UR6, R2 ;  /* 0x00000000020672ca */ /* 0x008fe400000e0000 */
[----:B------:R-:W-:-:S09]  /*0fe0*/  PRMT R2, RZ, 0x7610, R2 ;  /* 0x00007610ff027816 */ /* 0x000fd20000000002 */
[----:B------:R-:W-:-:S04]  /*0ff0*/  UIADD3 UR5, UPT, UPT, -UR4, URZ, URZ ;  /* 0x000000ff04057290 */ /* 0x000fc8000fffe1ff */
[----:B------:R-:W-:Y:S02]  /*1000*/  UIMAD UR5, UR9, UR5, UR8 ;  /* 0x00000005090572a4 */ /* 0x000fe4000f8e0208 */
[----:B------:R-:W-:-:S04]  /*1010*/  UIADD3 UR4, UPT, UPT, -UR6, URZ, URZ ;  /* 0x000000ff06047290 */ /* 0x000fc8000fffe1ff */
[----:B------:R-:W-:Y:S01]  /*1020*/  IMAD.U32 R59, RZ, RZ, UR5 ;  /* 0x00000005ff3b7e24 */ /* 0x000fe2000f8e00ff */
[----:B------:R-:W-:-:S06]  /*1030*/  UIMAD UR4, UR10, UR4, UR7 ;  /* 0x000000040a0472a4 */ /* 0x000fcc000f8e0207 */
[----:B------:R-:W-:Y:S01]  /*1040*/  IMAD.U32 R58, RZ, RZ, UR4 ;  /* 0x00000004ff3a7e24 */ /* 0x000fe2000f8e00ff */
[----:B-1----:R-:W-:Y:S06]  /*1050*/  BRA.U UP4, `(.L_x_17) ;  /* 0x00000001042c7547 */ /* 0x002fec000b800000 */
[----:B------:R-:W-:Y:S02]  /*1060*/  R2UR UR5, R58 ;  /* 0x000000003a0572ca */ /* 0x000fe400000e0000 */
[----:B------:R-:W-:-:S11]  /*1070*/  R2UR UR4, R59 ;  /* 0x000000003b0472ca */ /* 0x000fd600000e0000 */
[----:B------:R-:W-:Y:S02]  /*1080*/  UISETP.NE.AND UP0, UPT, UR5, URZ, UPT ;  /* 0x000000ff0500728c */ /* 0x000fe4000bf05270 */
[----:B------:R-:W-:Y:S02]  /*1090*/  UISETP.NE.AND UP1, UPT, UR5, 0x1, UPT ;  /* 0x000000010500788c */ /* 0x000fe4000bf25270 */
[----:B------:R-:W-:-:S04]  /*10a0*/  UISETP.EQ.OR UP0, UPT, UR4, URZ, !UP0 ;  /* 0x000000ff0400728c */ /* 0x000fc8000c702670 */
[----:B------:R-:W-:Y:S02]  /*10b0*/  USEL UR5, URZ, 0x1, !UP0 ;  /* 0x00000001ff057887 */ /* 0x000fe4000c000000 */
[----:B------:R-:W-:Y:S02]  /*10c0*/  UISETP.NE.AND UP0, UPT, UR4, URZ, UPT ;  /* 0x000000ff0400728c */ /* 0x000fe4000bf05270 */
[----:B------:R-:W-:-:S04]  /*10d0*/  USEL UR4, URZ, 0x2, UP1 ;  /* 0x00000002ff047887 */ /* 0x000fc80008800000 */
[----:B------:R-:W-:-:S04]  /*10e0*/  USEL UR4, UR4, 0x2, UP0 ;  /* 0x0000000204047887 */ /* 0x000fc80008000000 */
[----:B------:R-:W-:-:S06]  /*10f0*/  UIADD3 UR4, UPT, UPT, UR5, UR4, URZ ;  /* 0x0000000405047290 */ /* 0x000fcc000fffe0ff */
[----:B------:R-:W-:Y:S02]  /*1100*/  IMAD.U32 R2, RZ, RZ, UR4 ;  /* 0x00000004ff027e24 */ /* 0x000fe4000f8e00ff */
.L_x_17:
[----:B------:R-:W-:Y:S05]  /*1110*/  BRA.U !UP2, `(.L_x_18) ;  /* 0x000000010ad47547 */ /* 0x000fea000b800000 */
[----:B------:R-:W1:Y:S01]  /*1120*/  LDCU.128 UR12, c[0x0][0xb10] ;  /* 0x00016200ff0c77ac */ /* 0x000e620008000c00 */
[----:B------:R-:W2:Y:S01]  /*1130*/  LDCU UR6, c[0x0][0x370] ;  /* 0x00006e00ff0677ac */ /* 0x000ea20008000800 */
[----:B------:R-:W3:Y:S01]  /*1140*/  LDCU UR5, c[0x0][0x374] ;  /* 0x00006e80ff0577ac */ /* 0x000ee20008000800 */
[----:B------:R-:W4:Y:S01]  /*1150*/  LDCU UR26, c[0x0][0xb0c] ;  /* 0x00016180ff1a77ac */ /* 0x000f220008000800 */
[----:B------:R-:W4:Y:S01]  /*1160*/  LDCU UR4, c[0x0][0xb20] ;  /* 0x00016400ff0477ac */ /* 0x000f220008000800 */
[----:B------:R-:W4:Y:S01]  /*1170*/  LDCU.64 UR8, c[0x0][0xb28] ;  /* 0x00016500ff0877ac */ /* 0x000f220008000a00 */
[----:B-1----:R-:W-:Y:S02]  /*1180*/  UISETP.NE.AND UP0, UPT, UR14, 0x1, UPT ;  /* 0x000000010e00788c */ /* 0x002fe4000bf05270 */
[----:B---3--:R-:W-:Y:S02]  /*1190*/  UIMAD.WIDE.U32 UR10, UR5, UR15, URZ ;  /* 0x0000000f050a72a5 */ /* 0x008fe4000f8e00ff */
[----:B--2---:R-:W-:-:S02]  /*11a0*/  UIMAD.WIDE.U32 UR22, UR6, UR12, URZ ;  /* 0x0000000c061672a5 */ /* 0x004fc4000f8e00ff */
[----:B----4-:R-:W-:Y:S02]  /*11b0*/  UISETP.NE.AND UP1, UPT, UR26, 0x1, UPT ;  /* 0x000000011a00788c */ /* 0x010fe4000bf25270 */
[----:B------:R-:W-:Y:S01]  /*11c0*/  UISETP.NE.AND UP2, UPT, UR21, 0x1, UPT ;  /* 0x000000011500788c */ /* 0x000fe2000bf45270 */
[----:B------:R-:W-:Y:S02]  /*11d0*/  UMOV UR10, UR11 ;  /* 0x0000000b000a7c82 */ /* 0x000fe40008000000 */
[----:B------:R-:W-:Y:S01]  /*11e0*/  UMOV UR22, UR23 ;  /* 0x0000001700167c82 */ /* 0x000fe20008000000 */
[----:B------:R-:W-:Y:S02]  /*11f0*/  @UP0 USHF.R.U32.HI UR5, URZ, UR4, UR10 ;  /* 0x00000004ff050299 */ /* 0x000fe4000801160a */
[----:B------:R-:W-:Y:S02]  /*1200*/  UIMAD.WIDE.U32 UR24, UR20, UR15, URZ ;  /* 0x0000000f141872a5 */ /* 0x000fe4000f8e00ff */
[----:B------:R-:W-:-:S02]  /*1210*/  UIMAD.WIDE.U32 UR10, UR5, UR8, URZ ;  /* 0x00000008050a72a5 */ /* 0x000fc4000f8e00ff */
[----:B------:R-:W-:Y:S02]  /*1220*/  @UP1 USHF.R.U32.HI UR6, URZ, UR13, UR22 ;  /* 0x0000000dff061299 */ /* 0x000fe40008011616 */
[----:B------:R-:W-:Y:S02]  /*1230*/  UIMAD.WIDE.U32 UR18, UR16, UR12, URZ ;  /* 0x0000000c101272a5 */ /* 0x000fe4000f8e00ff */
[----:B------:R-:W-:Y:S01]  /*1240*/  UIMAD.WIDE.U32 UR22, UR6, UR8, URZ ;  /* 0x00000008061672a5 */ /* 0x000fe2000f8e00ff */
[----:B------:R-:W-:Y:S01]  /*1250*/  UMOV UR24, UR25 ;  /* 0x0000001900187c82 */ /* 0x000fe20008000000 */
[----:B------:R-:W-:Y:S01]  /*1260*/  UMOV UR10, UR11 ;  /* 0x0000000b000a7c82 */ /* 0x000fe20008000000 */
[----:B------:R-:W-:Y:S02]  /*1270*/  USHF.R.U32.HI UR24, URZ, UR4, UR24 ;  /* 0x00000004ff187299 */ /* 0x000fe40008011618 */
[----:B------:R-:W-:Y:S02]  /*1280*/  @UP2 USHF.R.U32.HI UR5, URZ, UR9, UR10 ;  /* 0x00000009ff052299 */ /* 0x000fe4000801160a */
[----:B------:R-:W-:Y:S01]  /*1290*/  UMOV UR7, UR23 ;  /* 0x0000001700077c82 */ /* 0x000fe20008000000 */
[----:B------:R-:W-:Y:S01]  /*12a0*/  UMOV UR18, UR19 ;  /* 0x0000001300127c82 */ /* 0x000fe20008000000 */
[----:B------:R-:W-:-:S02]  /*12b0*/  @UP2 USHF.R.U32.HI UR6, URZ, UR9, UR7 ;  /* 0x00000009ff062299 */ /* 0x000fc40008011607 */
[----:B------:R-:W-:Y:S02]  /*12c0*/  USHF.R.U32.HI UR13, URZ, UR13, UR18 ;  /* 0x0000000dff0d7299 */ /* 0x000fe40008011612 */
[----:B------:R-:W-:Y:S02]  /*12d0*/  USEL UR4, UR20, UR24, !UP0 ;  /* 0x0000001814047287 */ /* 0x000fe4000c000000 */
[----:B------:R-:W-:Y:S02]  /*12e0*/  UIMAD UR7, UR5, UR21, URZ ;  /* 0x00000015050772a4 */ /* 0x000fe4000f8e02ff */
[----:B------:R-:W-:Y:S02]  /*12f0*/  USEL UR5, UR16, UR13, !UP1 ;  /* 0x0000000d10057287 */ /* 0x000fe4000c800000 */
[----:B------:R-:W-:Y:S02]  /*1300*/  UIMAD UR12, UR6, UR21, URZ ;  /* 0x00000015060c72a4 */ /* 0x000fe4000f8e02ff */
[----:B------:R-:W-:-:S02]  /*1310*/  UISETP.GE.AND UP0, UPT, UR4, UR7, UPT ;  /* 0x000000070400728c */ /* 0x000fc4000bf06270 */
[----:B------:R-:W-:Y:S02]  /*1320*/  UIMAD.WIDE.U32 UR10, UR4, UR8, URZ ;  /* 0x00000008040a72a5 */ /* 0x000fe4000f8e00ff */
[----:B------:R-:W-:Y:S02]  /*1330*/  UISETP.GE.OR UP0, UPT, UR5, UR12, UP0 ;  /* 0x0000000c0500728c */ /* 0x000fe40008706670 */
[----:B------:R-:W-:Y:S02]  /*1340*/  UIMAD.WIDE.U32 UR12, UR5, UR8, URZ ;  /* 0x00000008050c72a5 */ /* 0x000fe4000f8e00ff */
[----:B------:R-:W-:Y:S01]  /*1350*/  UIADD3 UR10, UPT, UPT, -UR4, URZ, URZ ;  /* 0x000000ff040a7290 */ /* 0x000fe2000fffe1ff */
[----:B------:R-:W-:Y:S01]  /*1360*/  UMOV UR8, UR11 ;  /* 0x0000000b00087c82 */ /* 0x000fe20008000000 */
[----:B------:R-:W-:Y:S02]  /*1370*/  UIADD3 UR11, UPT, UPT, -UR5, URZ, URZ ;  /* 0x000000ff050b7290 */ /* 0x000fe4000fffe1ff */
[----:B------:R-:W-:-:S03]  /*1380*/  USHF.R.U32.HI UR8, URZ, UR9, UR8 ;  /* 0x00000009ff087299 */ /* 0x000fc60008011608 */
[----:B------:R-:W-:Y:S01]  /*1390*/  @!UP0 UMOV UR7, UR13 ;  /* 0x0000000d00078c82 */ /* 0x000fe20008000000 */
[----:B------:R-:W-:Y:S02]  /*13a0*/  UIMAD UR20, UR14, UR10, UR20 ;  /* 0x0000000a0e1472a4 */ /* 0x000fe4000f8e0214 */
[----:B------:R-:W-:Y:S02]  /*13b0*/  USEL UR8, UR4, UR8, !UP2 ;  /* 0x0000000804087287 */ /* 0x000fe4000d000000 */
[----:B------:R-:W-:Y:S02]  /*13c0*/  @!UP0 USHF.R.U32.HI UR7, URZ, UR9, UR7 ;  /* 0x00000009ff078299 */ /* 0x000fe40008011607 */
[----:B------:R-:W-:Y:S02]  /*13d0*/  UIADD3 UR9, UPT, UPT, -UR8, URZ, URZ ;  /* 0x000000ff08097290 */ /* 0x000fe4000fffe1ff */
[----:B------:R-:W-:Y:S02]  /*13e0*/  @!UP0 USEL UR7, UR5, UR7, !UP2 ;  /* 0x0000000705078287 */ /* 0x000fe4000d000000 */
[----:B------:R-:W-:-:S02]  /*13f0*/  UIMAD UR9, UR21, UR9, UR4 ;  /* 0x00000009150972a4 */ /* 0x000fc4000f8e0204 */
[----:B------:R-:W-:Y:S02]  /*1400*/  @!UP0 UIADD3 UR8, UPT, UPT, UR8, -UR7, URZ ;  /* 0x8000000708088290 */ /* 0x000fe4000fffe0ff */
[----:B------:R-:W-:Y:S02]  /*1410*/  @!UP0 UIMAD UR6, UR9, UR6, UR7 ;  /* 0x00000006090682a4 */ /* 0x000fe4000f8e0207 */
[----:B------:R-:W-:Y:S02]  /*1420*/  @!UP0 UIMAD UR4, UR8, UR21, UR5 ;  /* 0x00000015080482a4 */ /* 0x000fe4000f8e0205 */
[----:B------:R-:W-:Y:S02]  /*1430*/  UIMAD UR16, UR26, UR11, UR16 ;  /* 0x0000000b1a1072a4 */ /* 0x000fe4000f8e0210 */
[----:B------:R-:W-:Y:S01]  /*1440*/  UIMAD UR20, UR4, UR14, UR20 ;  /* 0x0000000e041472a4 */ /* 0x000fe2000f8e0214 */
[----:B------:R-:W-:Y:S02]  /*1450*/  @!UP0 UMOV UR5, UR6 ;  /* 0x0000000600058c82 */ /* 0x000fe40008000000 */
[----:B------:R-:W-:-:S12]  /*1460*/  UIMAD UR16, UR5, UR26, UR16 ;  /* 0x0000001a051072a4 */ /* 0x000fd8000f8e0210 */
.L_x_18:
[----:B------:R-:W-:Y:S02]  /*1470*/  UISETP.NE.AND UP1, UPT, UR27, 0x1, UPT ;  /* 0x000000011b00788c */ /* 0x000fe4000bf25270 */
[----:B------:R-:W-:Y:S02]  /*1480*/  UISETP.NE.AND UP0, UPT, UR17, 0x2, UPT ;  /* 0x000000021100788c */ /* 0x000fe4000bf05270 */
[----:B------:R-:W-:-:S05]  /*1490*/  ULOP3.LUT UR29, UR29, 0x800, URZ, 0xc0, !UPT ;  /* 0x000008001d1d7892 */ /* 0x000fca000f8ec0ff */
[----:B------:R-:W-:Y:S07]  /*14a0*/  BRA.U UP1, `(.L_x_19) ;  /* 0x0000000101447547 */ /* 0x000fee000b800000 */
[----:B------:R-:W1:Y:S01]  /*14b0*/  LDCU.128 UR8, c[0x0][0xb10] ;  /* 0x00016200ff0877ac */ /* 0x000e620008000c00 */
[----:B------:R-:W2:Y:S01]  /*14c0*/  LDCU UR12, c[0x0][0xb0c] ;  /* 0x00016180ff0c77ac */ /* 0x000ea20008000800 */
[----:B------:R-:W3:Y:S01]  /*14d0*/  LDCU UR13, c[0x0][0xb20] ;  /* 0x00016400ff0d77ac */ /* 0x000ee20008000800 */
[----:B-1----:R-:W-:Y:S02]  /*14e0*/  UIMAD.WIDE.U32 UR6, UR16, UR8, URZ ;  /* 0x00000008100672a5 */ /* 0x002fe4000f8e00ff */
[----:B------:R-:W-:Y:S02]  /*14f0*/  UIMAD.WIDE.U32 UR4, UR20, UR11, URZ ;  /* 0x0000000b140472a5 */ /* 0x000fe4000f8e00ff */
[----:B--2---:R-:W-:Y:S02]  /*1500*/  UISETP.NE.AND UP2, UPT, UR12, 0x1, UPT ;  /* 0x000000010c00788c */ /* 0x004fe4000bf45270 */
[----:B------:R-:W-:Y:S01]  /*1510*/  UISETP.NE.AND UP1, UPT, UR10, 0x1, UPT ;  /* 0x000000010a00788c */ /* 0x000fe2000bf25270 */
[----:B------:R-:W-:-:S02]  /*1520*/  UMOV UR6, UR7 ;  /* 0x0000000700067c82 */ /* 0x000fc40008000000 */
[----:B------:R-:W-:Y:S01]  /*1530*/  UMOV UR4, UR5 ;  /* 0x0000000500047c82 */ /* 0x000fe20008000000 */
[----:B------:R-:W-:Y:S02]  /*1540*/  USHF.R.U32.HI UR6, URZ, UR9, UR6 ;  /* 0x00000009ff067299 */ /* 0x000fe40008011606 */
[----:B---3--:R-:W-:Y:S02]  /*1550*/  USHF.R.U32.HI UR4, URZ, UR13, UR4 ;  /* 0x0000000dff047299 */ /* 0x008fe40008011604 */
[----:B------:R-:W-:Y:S02]  /*1560*/  USEL UR5, UR16, UR6, !UP2 ;  /* 0x0000000610057287 */ /* 0x000fe4000d000000 */
[----:B------:R-:W-:-:S04]  /*1570*/  USEL UR4, UR20, UR4, !UP1 ;  /* 0x0000000414047287 */ /* 0x000fc8000c800000 */
[----:B------:R-:W-:Y:S02]  /*1580*/  UIADD3 UR6, UPT, UPT, UR5, -UR4, URZ ;  /* 0x8000000405067290 */ /* 0x000fe4000fffe0ff */
[----:B------:R-:W-:Y:S02]  /*1590*/  UIADD3 UR4, UPT, UPT, -UR5, UR4, URZ ;  /* 0x0000000405047290 */ /* 0x000fe4000fffe1ff */
[----:B------:R-:W-:Y:S02]  /*15a0*/  UIMAD UR20, UR6, UR10, UR20 ;  /* 0x0000000a061472a4 */ /* 0x000fe4000f8e0214 */
[----:B------:R-:W-:-:S12]  /*15b0*/  UIMAD UR16, UR4, UR12, UR16 ;  /* 0x0000000c041072a4 */ /* 0x000fd8000f8e0210 */
.L_x_19:
[----:B------:R-:W-:Y:S05]  /*15c0*/  BRA.U !UP5, `(.L_x_20) ;  /* 0x000000010d0c7547 */ /* 0x000fea000b800000 */
[----:B------:R-:W-:Y:S01]  /*15d0*/  UCGABAR_WAIT ;  /* 0x0000000000007dc7 */ /* 0x000fe20008000000 */
[----:B------:R-:W-:Y:S01]  /*15e0*/  CCTL.IVALL ;  /* 0x00000000ff00798f */ /* 0x000fe20002000000 */
[----:B------:R-:W-:Y:S05]  /*15f0*/  BRA `(.L_x_21) ;  /* 0x0000000000047947 */ /* 0x000fea0003800000 */
.L_x_20:
[----:B------:R-:W-:Y:S06]  /*1600*/  BAR.SYNC.DEFER_BLOCKING 0x0 ;  /* 0x0000000000007b1d */ /* 0x000fec0000010000 */
.L_x_21:
[----:B------:R-:W-:Y:S05]  /*1610*/  BRA.U UP0, `(.L_x_22) ;  /* 0x0000001500ac7547 */ /* 0x000fea000b800000 */
[----:B------:R-:W1:Y:S01]  /*1620*/  LDCU UR6, c[0x0][0x38c] ;  /* 0x00007180ff0677ac */ /* 0x000e620008000800 */
[----:B------:R-:W-:Y:S01]  /*1630*/  PLOP3.LUT P2, PT, PT, PT, UP3, 0x80, 0x8 ;  /* 0x000000000008781c */ /* 0x000fe20003f4f038 */
[----:B------:R-:W-:Y:S01]  /*1640*/  IMAD.MOV.U32 R12, RZ, RZ, 0x1 ;  /* 0x00000001ff0c7424 */ /* 0x000fe200078e00ff */
[----:B------:R-:W-:Y:S01]  /*1650*/  ISETP.EQ.OR P3, PT, R0, RZ, P4 ;  /* 0x000000ff0000720c */ /* 0x000fe20002762670 */
[----:B------:R-:W-:Y:S01]  /*1660*/  UISETP.NE.AND UP1, UPT, UR17, URZ, UPT ;  /* 0x000000ff1100728c */ /* 0x000fe2000bf25270 */
[----:B------:R-:W-:Y:S02]  /*1670*/  PLOP3.LUT P2, PT, P2, PT, PT, 0x8, 0x80 ;  /* 0x000000000080781c */ /* 0x000fe4000174e170 */
[----:B------:R-:W-:Y:S01]  /*1680*/  CS2R R10, SRZ ;  /* 0x00000000000a7805 */ /* 0x000fe2000001ff00 */
[----:B------:R-:W-:Y:S01]  /*1690*/  IMAD.MOV.U32 R9, RZ, RZ, RZ ;  /* 0x000000ffff097224 */ /* 0x000fe200078e00ff */
[----:B------:R-:W2:Y:S01]  /*16a0*/  LDCU UR61, c[0x0][0x370] ;  /* 0x00006e00ff3d77ac */ /* 0x000ea20008000800 */
[----:B------:R-:W-:Y:S01]  /*16b0*/  IMAD.MOV.U32 R8, RZ, RZ, 0x1 ;  /* 0x00000001ff087424 */ /* 0x000fe200078e00ff */
[----:B------:R-:W3:Y:S01]  /*16c0*/  LDCU.64 UR46, c[0x0][0x348] ;  /* 0x00006900ff2e77ac */ /* 0x000ee20008000a00 */
[----:B------:R-:W-:-:S02]  /*16d0*/  USHF.R.U32.HI UR65, URZ, 0x5, UR29 ;  /* 0x00000005ff417899 */ /* 0x000fc4000801161d */
[----:B-1----:R-:W-:Y:S02]  /*16e0*/  UIADD3 UR5, UPT, UPT, UR6, 0x7f, URZ ;  /* 0x0000007f06057890 */ /* 0x002fe4000fffe0ff */
[----:B------:R-:W-:Y:S02]  /*16f0*/  UIADD3 UR66, UPT, UPT, UR6, 0xfe, URZ ;  /* 0x000000fe06427890 */ /* 0x000fe4000fffe0ff */
[----:B------:R-:W-:Y:S01]  /*1700*/  USHF.R.S32.HI UR4, URZ, 0x1f, UR5 ;  /* 0x0000001fff047899 */ /* 0x000fe20008011405 */
[----:B------:R-:W1:Y:S03]  /*1710*/  LDCU UR55, c[0x0][0x374] ;  /* 0x00006e80ff3777ac */ /* 0x000e660008000800 */
[----:B------:R-:W-:Y:S02]  /*1720*/  ULEA.HI UR4, UR4, UR5, URZ, 0x7 ;  /* 0x0000000504047291 */ /* 0x000fe4000f8f38ff */
[----:B------:R-:W-:-:S02]  /*1730*/  USEL UR38, UR45, 0x2, UP1 ;  /* 0x000000022d267887 */ /* 0x000fc40008800000 */
[----:B------:R-:W-:Y:S02]  /*1740*/  USHF.R.S32.HI UR63, URZ, 0x7, UR4 ;  /* 0x00000007ff3f7899 */ /* 0x000fe40008011404 */
[----:B------:R-:W-:Y:S02]  /*1750*/  UIADD3 UR4, UPT, UPT, UR6, -0x1, URZ ;  /* 0xffffffff06047890 */ /* 0x000fe4000fffe0ff */
[----:B------:R-:W-:Y:S02]  /*1760*/  UISETP.LT.U32.AND UP0, UPT, UR63, 0x2, UPT ;  /* 0x000000023f00788c */ /* 0x000fe4000bf01070 */
[----:B------:R-:W-:Y:S02]  /*1770*/  UISETP.GE.U32.AND UP2, UPT, UR4, -0xff, UPT ;  /* 0xffffff010400788c */ /* 0x000fe4000bf46070 */
[----:B------:R-:W-:Y:S01]  /*1780*/  USEL UR62, UR63, 0x2, UP0 ;  /* 0x000000023f3e7887 */ /* 0x000fe20008000000 */
[----:B------:R-:W-:-:S03]  /*1790*/  UMOV UR23, URZ ;  /* 0x000000ff00177c82 */ /* 0x000fc60008000000 */
[----:B------:R-:W-:Y:S02]  /*17a0*/  UIADD3 UR37, UPT, UPT, UR62, -0x1, URZ ;  /* 0xffffffff3e257890 */ /* 0x000fe4000fffe0ff */
[----:B------:R-:W-:-:S03]  /*17b0*/  UIADD3 UR64, UPT, UPT, UR63, -UR62, URZ ;  /* 0x8000003e3f407290 */ /* 0x000fc6000fffe0ff */
[----:B------:R-:W-:-:S04]  /*17c0*/  @UP2 UIADD3 UR37, UPT, UPT, UR62, URZ, URZ ;  /* 0x000000ff3e252290 */ /* 0x000fc8000fffe0ff */
[----:B-123--:R-:W-:-:S12]  /*17d0*/  UIADD3 UR37, UPT, UPT, UR37, 0x1, URZ ;  /* 0x0000000125257890 */ /* 0x00efd8000fffe0ff */
.L_x_46:
[----:B------:R-:W-:Y:S01]  /*17e0*/  UISETP.NE.AND UP0, UPT, UR54, URZ, UPT ;  /* 0x000000ff3600728c */ /* 0x000fe2000bf05270 */
[----:B-1----:R-:W1:Y:S08]  /*17f0*/  S2UR UR54, SR_CgaCtaId ;  /* 0x00000000003679c3 */ /* 0x002e700000008800 */
[----:B---3--:R-:W-:Y:S05]  /*1800*/  BRA.U UP0, `(.L_x_23) ;  /* 0x0000000100347547 */ /* 0x008fea000b800000 */
[----:B------:R-:W2:Y:S01]  /*1810*/  S2R R0, SR_CgaCtaId ;  /* 0x0000000000007919 */ /* 0x000ea20000008800 */
[----:B------:R-:W-:Y:S02]  /*1820*/  MOV R3, 0x400 ;  /* 0x0000040000037802 */ /* 0x000fe40000000f00 */
[----:B------:R-:W-:Y:S02]  /*1830*/  SHF.L.U32 R2, R8, 0x1f, RZ ;  /* 0x0000001f08027819 */ /* 0x000fe400000006ff */
[----:B--2---:R-:W-:-:S05]  /*1840*/  LEA R0, R0, R3, 0x18 ;  /* 0x0000000300007211 */ /* 0x004fca00078ec0ff */
[----:B------:R-:W-:-:S04]  /*1850*/  IMAD R3, R9, 0x8, R0 ;  /* 0x0000000809037824 */ /* 0x000fc800078e0200 */
[----:B------:R-:W2:Y:S02]  /*1860*/  SYNCS.PHASECHK.TRANS64.TRYWAIT P0, [R3+URZ+0xe0], R2 ;  /* 0x0000e002030075a7 */ /* 0x000ea400080011ff */
[----:B--2---:R-:W-:Y:S05]  /*1870*/  @!P0 BRA `(.L_x_24) ;  /* 0x0000007400ec8947 */ /* 0x004fea0003800000 */
.L_x_140:
[----:B------:R-:W-:Y:S01]  /*1880*/  VIADD R9, R9, 0x1 ;  /* 0x0000000109097836 */ /* 0x000fe20000000000 */
[----:B------:R2:W-:Y:S04]  /*1890*/  SYNCS.ARRIVE.TRANS64.A1T0 RZ, [R3+URZ+0xd0], RZ ;  /* 0x0000d0ff03ff79a7 */ /* 0x0005e800081000ff */
[----:B------:R-:W-:-:S04]  /*18a0*/  ISETP.NE.AND P0, PT, R9, 0x2, PT ;  /* 0x000000020900780c */ /* 0x000fc80003f05270 */
[----:B------:R-:W-:Y:S02]  /*18b0*/  SEL R9, R9, RZ, P0 ;  /* 0x000000ff09097207 */ /* 0x000fe40000000000 */
[----:B--2---:R-:W-:-:S04]  /*18c0*/  SEL R3, RZ, 0x1, P0 ;  /* 0x00000001ff037807 */ /* 0x004fc80000000000 */
[----:B------:R-:W-:Y:S02]  /*18d0*/  LOP3.LUT R8, R8, R3, RZ, 0x3c, !PT ;  /* 0x0000000308087212 */ /* 0x000fe400078e3cff */
.L_x_23:
[----:B------:R-:W-:Y:S01]  /*18e0*/  UMOV UR21, 0x400 ;  /* 0x0000040000157882 */ /* 0x000fe20000000000 */
[----:B------:R-:W-:Y:S01]  /*18f0*/  SHF.L.U32 R0, R12, 0x1f, RZ ;  /* 0x0000001f0c007819 */ /* 0x000fe200000006ff */
[----:B-1----:R-:W-:Y:S02]  /*1900*/  ULEA UR21, UR54, UR21, 0x18 ;  /* 0x0000001536157291 */ /* 0x002fe4000f8ec0ff */
[----:B------:R-:W-:Y:S02]  /*1910*/  UISETP.GE.U32.AND UP0, UPT, UR66, 0xff, UPT ;  /* 0x000000ff4200788c */ /* 0x000fe4000bf06070 */
[----:B------:R-:W-:Y:S02]  /*1920*/  ULEA UR4, UR23, UR21, 0x3 ;  /* 0x0000001517047291 */ /* 0x000fe4000f8e18ff */
[----:B------:R-:W-:Y:S02]  /*1930*/  USHF.L.U32 UR27, UR20, 0x6, URZ ;  /* 0x00000006141b7899 */ /* 0x000fe400080006ff */
[----:B------:R-:W-:Y:S01]  /*1940*/  ULEA UR59, UR16, UR65, 0x7 ;  /* 0x00000041103b7291 */ /* 0x000fe2000f8e38ff */
[----:B------:R-:W-:-:S04]  /*1950*/  UMOV UR13, URZ ;  /* 0x000000ff000d7c82 */ /* 0x000fc80008000000 */
[----:B------:R1:W2:Y:S01]  /*1960*/  SYNCS.PHASECHK.TRANS64.TRYWAIT P1, [UR4+0x10], R0 ;  /* 0x00001000ff0075a7 */ /* 0x0002a20008021104 */
[----:B------:R-:W-:Y:S06]  /*1970*/  BRA.U !UP0, `(.L_x_25) ;  /* 0x0000000508587547 */ /* 0x000fec000b800000 */
[----:B------:R-:W-:Y:S01]  /*1980*/  UMOV UR22, URZ ;  /* 0x000000ff00167c82 */ /* 0x000fe20008000000 */
[----:B------:R-:W-:-:S05]  /*1990*/  UMOV UR6, UR23 ;  /* 0x0000001700067c82 */ /* 0x000fca0008000000 */
.L_x_33:
[----:B------:R-:W-:Y:S01]  /*19a0*/  ULEA UR57, UR6, UR21, 0x3 ;  /* 0x0000001506397291 */ /* 0x000fe2000f8e18ff */
[----:B--2---:R-:W-:Y:S01]  /*19b0*/  @!P4 MOV R2, 0x18000 ;  /* 0x000180000002c802 */ /* 0x004fe20000000f00 */
[----:B--23--:R-:W-:Y:S10]  /*19c0*/  @P1 BRA `(.L_x_26) ;  /* 0x00000000000c1947 */ /* 0x00cff40003800000 */
[----:B------:R-:W-:-:S04]  /*19d0*/  SHF.L.U32 R3, R12, 0x1f, RZ ;  /* 0x0000001f0c037819 */ /* 0x000fc800000006ff */
[----:B------:R-:W2:Y:S02]  /*19e0*/  SYNCS.PHASECHK.TRANS64.TRYWAIT P0, [UR57+0x10], R3 ;  /* 0x00001003ff0075a7 */ /* 0x000ea40008001139 */
[----:B--2---:R-:W-:Y:S05]  /*19f0*/  @!P0 BRA `(.L_x_27) ;  /* 0x0000007400a08947 */ /* 0x004fea0003800000 */
.L_x_26:
[----:B------:R2:W-:Y:S01]  /*1a00*/  @!P4 SYNCS.ARRIVE.TRANS64 RZ, [UR57], R2 ;  /* 0x00000002ffffc9a7 */ /* 0x0005e20008000039 */
[----:B------:R-:W-:-:S04]  /*1a10*/  ULOP3.LUT UR4, UR38, 0x2, URZ, 0xfc, !UPT ;  /* 0x0000000226047892 */ /* 0x000fc8000f8efcff */
[----:B------:R-:W-:-:S09]  /*1a20*/  UISETP.NE.AND UP0, UPT, UR4, 0x2, UPT ;  /* 0x000000020400788c */ /* 0x000fd2000bf05270 */
[----:B------:R-:W-:Y:S05]  /*1a30*/  BRA.U UP0, `(.L_x_28) ;  /* 0x0000000100047547 */ /* 0x000fea000b800000 */
[----:B------:R-:W-:Y:S05]  /*1a40*/  BPT.TRAP 0x1 ;  /* 0x000000040000795c */ /* 0x000fea0000300000 */
.L_x_28:
[----:B------:R-:W-:Y:S04]  /*1a50*/  BSSY.RECONVERGENT B0, `(.L_x_29) ;  /* 0x0000003000007945 */ /* 0x000fe80003800200 */
[----:B------:R-:W-:Y:S05]  /*1a60*/  @P3 BRA `(.L_x_30) ;  /* 0x0000000000043947 */ /* 0x000fea0003800000 */
[----:B------:R-:W-:Y:S05]  /*1a70*/  BPT.TRAP 0x1 ;  /* 0x000000040000795c */ /* 0x000fea0000300000 */
.L_x_30:
[----:B------:R-:W-:Y:S05]  /*1a80*/  BSYNC.RECONVERGENT B0 ;  /* 0x0000000000007941 */ /* 0x000fea0003800200 */
.L_x_29:
[----:B------:R-:W-:Y:S01]  /*1a90*/  UIADD3 UR4, UPT, UPT, UR6, 0x1, URZ ;  /* 0x0000000106047890 */ /* 0x000fe2000fffe0ff */
[----:B------:R-:W-:Y:S01]  /*1aa0*/  BSSY.RECONVERGENT B0, `(.L_x_31) ;  /* 0x000003e000007945 */ /* 0x000fe20003800200 */
[----:B------:R-:W-:Y:S02]  /*1ab0*/  ELECT P0, URZ, PT ;  /* 0x0000000000ff782f */ /* 0x000fe40003800000 */
[----:B------:R-:W-:-:S04]  /*1ac0*/  UISETP.NE.AND UP0, UPT, UR4, 0x2, UPT ;  /* 0x000000020400788c */ /* 0x000fc8000bf05270 */
[----:B------:R-:W-:Y:S02]  /*1ad0*/  USEL UR5, URZ, 0x1, UP0 ;  /* 0x00000001ff057887 */ /* 0x000fe40008000000 */
[----:B------:R-:W-:-:S04]  /*1ae0*/  USEL UR23, UR4, URZ, UP0 ;  /* 0x000000ff04177287 */ /* 0x000fc80008000000 */
[----:B------:R-:W-:Y:S01]  /*1af0*/  ULEA UR4, UR23, UR21, 0x3 ;  /* 0x0000001517047291 */ /* 0x000fe2000f8e18ff */
[----:B------:R-:W-:-:S04]  /*1b00*/  LOP3.LUT R12, R12, UR5, RZ, 0x3c, !PT ;  /* 0x000000050c0c7c12 */ /* 0x000fc8000f8e3cff */
[----:B-1----:R-:W-:-:S04]  /*1b10*/  SHF.L.U32 R0, R12, 0x1f, RZ ;  /* 0x0000001f0c007819 */ /* 0x002fc800000006ff */
[----:B------:R1:W3:Y:S01]  /*1b20*/  SYNCS.PHASECHK.TRANS64.TRYWAIT P1, [UR4+0x10], R0 ;  /* 0x00001000ff0075a7 */ /* 0x0002e20008021104 */
[----:B------:R-:W-:Y:S05]  /*1b30*/  @!P0 BRA `(.L_x_32) ;  /* 0x0000000000d08947 */ /* 0x000fea0003800000 */
[----:B------:R-:W-:Y:S02]  /*1b40*/  ULEA UR32, UR6, UR29, 0xe ;  /* 0x0000001d06207291 */ /* 0x000fe4000f8e70ff */
[----:B------:R-:W-:Y:S02]  /*1b50*/  UIADD3 UR4, UP1, UPT, UR46, 0x80, URZ ;  /* 0x000000802e047890 */ /* 0x000fe4000ff3e0ff */
[----:B------:R-:W-:Y:S02]  /*1b60*/  ULEA UR32, UR32, UR21, 0x2 ;  /* 0x0000001520207291 */ /* 0x000fe4000f8e10ff */
[----:B------:R-:W-:Y:S02]  /*1b70*/  USHF.L.U32 UR58, UR22, 0x7, URZ ;  /* 0x00000007163a7899 */ /* 0x000fe400080006ff */
[----:B------:R-:W-:Y:S02]  /*1b80*/  ULEA UR7, UR6, UR21, 0xf ;  /* 0x0000001506077291 */ /* 0x000fe4000f8e78ff */
[----:B------:R-:W-:-:S02]  /*1b90*/  UIADD3 UR14, UP0, UPT, UR46, 0x180, URZ ;  /* 0x000001802e0e7890 */ /* 0x000fc4000ff1e0ff */
[----:B------:R-:W-:Y:S02]  /*1ba0*/  UIADD3.X UR5, UPT, UPT, URZ, UR47, URZ, UP1, !UPT ;  /* 0x0000002fff057290 */ /* 0x000fe40008ffe4ff */
[----:B------:R-:W-:Y:S02]  /*1bb0*/  UIADD3 UR56, UPT, UPT, UR32, 0x8400, URZ ;  /* 0x0000840020387890 */ /* 0x000fe4000fffe0ff */
[----:B------:R-:W-:Y:S02]  /*1bc0*/  UIADD3 UR50, UPT, UPT, UR58, 0x20, URZ ;  /* 0x000000203a327890 */ /* 0x000fe4000fffe0ff */
[----:B------:R-:W-:Y:S02]  /*1bd0*/  UIADD3 UR48, UPT, UPT, UR32, 0xc400, URZ ;  /* 0x0000c40020307890 */ /* 0x000fe4000fffe0ff */
[----:B------:R-:W-:Y:S02]  /*1be0*/  UIADD3 UR42, UPT, UPT, UR58, 0x40, URZ ;  /* 0x000000403a2a7890 */ /* 0x000fe4000fffe0ff */
[----:B------:R-:W-:-:S02]  /*1bf0*/  UIADD3 UR40, UPT, UPT, UR32, 0x10400, URZ ;  /* 0x0001040020287890 */ /* 0x000fc4000fffe0ff */
[----:B------:R-:W-:Y:S02]  /*1c00*/  UIADD3 UR34, UPT, UPT, UR58, 0x60, URZ ;  /* 0x000000603a227890 */ /* 0x000fe4000fffe0ff */
[----:B------:R-:W-:Y:S02]  /*1c10*/  UIADD3 UR32, UPT, UPT, UR32, 0x14400, URZ ;  /* 0x0001440020207890 */ /* 0x000fe4000fffe0ff */
[----:B------:R-:W-:Y:S02]  /*1c20*/  UIADD3.X UR15, UPT, UPT, URZ, UR47, URZ, UP0, !UPT ;  /* 0x0000002fff0f7290 */ /* 0x000fe400087fe4ff */
[----:B------:R-:W-:Y:S02]  /*1c30*/  UIADD3 UR24, UPT, UPT, UR7, 0x28400, URZ ;  /* 0x0002840007187890 */ /* 0x000fe4000fffe0ff */
[----:B------:R-:W-:Y:S01]  /*1c40*/  UIADD3 UR8, UPT, UPT, UR7, 0x2a400, URZ ;  /* 0x0002a40007087890 */ /* 0x000fe2000fffe0ff */
[----:B------:R-:W-:Y:S01]  /*1c50*/  UMOV UR13, 0x30000 ;  /* 0x00030000000d7882 */ /* 0x000fe20000000000 */
[----:B------:R-:W-:Y:S01]  /*1c60*/  UMOV UR30, 0x0 ;  /* 0x00000000001e7882 */ /* 0x000fe20000000000 */
[----:B------:R-:W-:Y:S01]  /*1c70*/  UMOV UR31, 0x10000000 ;  /* 0x10000000001f7882 */ /* 0x000fe20000000000 */
[----:B------:R-:W-:Y:S01]  /*1c80*/  UMOV UR49, UR57 ;  /* 0x0000003900317c82 */ /* 0x000fe20008000000 */
[----:B------:R-:W-:Y:S01]  /*1c90*/  UMOV UR51, UR59 ;  /* 0x0000003b00337c82 */ /* 0x000fe20008000000 */
[----:B------:R-:W-:Y:S01]  /*1ca0*/  UMOV UR52, UR60 ;  /* 0x0000003c00347c82 */ /* 0x000fe20008000000 */
[----:B------:R-:W-:Y:S01]  /*1cb0*/  UMOV UR41, UR57 ;  /* 0x0000003900297c82 */ /* 0x000fe20008000000 */
[----:B------:R-:W-:Y:S01]  /*1cc0*/  UMOV UR43, UR59 ;  /* 0x0000003b002b7c82 */ /* 0x000fe20008000000 */
[----:B------:R-:W-:Y:S01]  /*1cd0*/  UMOV UR44, UR60 ;  /* 0x0000003c002c7c82 */ /* 0x000fe20008000000 */
[----:B------:R-:W-:Y:S01]  /*1ce0*/  UTMALDG.3D.MULTICAST [UR56], [UR4], UR13, desc[UR30] ;  /* 0x00001e38040073b4 */ /* 0x000fe2000801180d */
[----:B------:R-:W-:Y:S01]  /*1cf0*/  UMOV UR33, UR57 ;  /* 0x0000003900217c82 */ /* 0x000fe20008000000 */
        /* <DEDUP_REMOVED lines=10> */
[----:B------:R-:W-:Y:S01]  /*1da0*/  UIADD3 UR16, UPT, UPT, UR7, 0x2c400, URZ ;  /* 0x0002c40007107890 */ /* 0x000fe2000fffe0ff */
[----:B------:R-:W-:Y:S01]  /*1db0*/  UMOV UR17, UR57 ;  /* 0x0000003900117c82 */ /* 0x000fe20008000000 */
[----:B------:R-:W-:Y:S01]  /*1dc0*/  UMOV UR19, UR27 ;  /* 0x0000001b00137c82 */ /* 0x000fe20008000000 */
[----:B------:R-:W-:Y:S01]  /*1dd0*/  UTMALDG.3D.MULTICAST [UR40], [UR4], UR13, desc[UR30] ;  /* 0x00001e28040073b4 */ /* 0x000fe2000801180d */
[----:B------:R-:W-:Y:S01]  /*1de0*/  UMOV UR20, UR60 ;  /* 0x0000003c00147c82 */ /* 0x000fe20008000000 */
[----:B------:R-:W-:Y:S01]  /*1df0*/  UMOV UR18, UR42 ;  /* 0x0000002a00127c82 */ /* 0x000fe20008000000 */
[----:B------:R-:W-:Y:S01]  /*1e00*/  UTMALDG.3D.MULTICAST [UR32], [UR4], UR13, desc[UR30] ;  /* 0x00001e20040073b4 */ /* 0x000fe2000801180d */
[----:B------:R-:W-:Y:S01]  /*1e10*/  UTMALDG.3D [UR24], [UR14], desc[UR30] ;  /* 0x00001e180e0075b4 */ /* 0x000fe20008011000 */
[----:B------:R4:W-:Y:S01]  /*1e20*/  UTMALDG.3D [UR8], [UR14], desc[UR30] ;  /* 0x00001e080e0075b4 */ /* 0x0009e20008011000 */
[----:B------:R1:W-:Y:S01]  /*1e30*/  UTMALDG.3D [UR16], [UR14], desc[UR30] ;  /* 0x00001e100e0075b4 */ /* 0x0003e20008011000 */
[----:B----4-:R-:W-:Y:S01]  /*1e40*/  UIADD3 UR8, UPT, UPT, UR7, 0x2e400, URZ ;  /* 0x0002e40007087890 */ /* 0x010fe2000fffe0ff */
[----:B------:R-:W-:-:S08]  /*1e50*/  UMOV UR10, UR34 ;  /* 0x00000022000a7c82 */ /* 0x000fd00008000000 */
[----:B------:R1:W-:Y:S02]  /*1e60*/  UTMALDG.3D [UR8], [UR14], desc[UR30] ;  /* 0x00001e080e0075b4 */ /* 0x0003e40008011000 */
[----:B-1----:R-:W-:Y:S01]  /*1e70*/  NOP ;  /* 0x0000000000007918 */ /* 0x002fe20000000000 */
.L_x_32:
[----:B------:R-:W-:Y:S05]  /*1e80*/  BSYNC.RECONVERGENT B0 ;  /* 0x0000000000007941 */ /* 0x000fea0003800200 */
.L_x_31:
[----:B------:R-:W-:Y:S01]  /*1e90*/  UIADD3 UR22, UPT, UPT, UR22, 0x1, URZ ;  /* 0x0000000116167890 */ /* 0x000fe2000fffe0ff */
[----:B------:R-:W-:Y:S01]  /*1ea0*/  UMOV UR6, UR23 ;  /* 0x0000001700067c82 */ /* 0x000fe20008000000 */
[----:B------:R-:W-:Y:S02]  /*1eb0*/  UMOV UR13, UR37 ;  /* 0x00000025000d7c82 */ /* 0x000fe40008000000 */
[----:B------:R-:W-:-:S09]  /*1ec0*/  UISETP.NE.AND UP0, UPT, UR22, UR37, UPT ;  /* 0x000000251600728c */ /* 0x000fd2000bf05270 */
[----:B------:R-:W-:Y:S05]  /*1ed0*/  BRA.U UP0, `(.L_x_33) ;  /* 0xfffffff900b07547 */ /* 0x000fea000b83ffff */
.L_x_25:
[----:B------:R-:W-:Y:S01]  /*1ee0*/  ULEA UR4, UR23, UR21, 0x3 ;  /* 0x0000001517047291 */ /* 0x000fe2000f8e18ff */
[----:B-1----:R-:W-:Y:S01]  /*1ef0*/  SHF.L.U32 R0, R12, 0x1f, RZ ;  /* 0x0000001f0c007819 */ /* 0x002fe200000006ff */
[----:B------:R-:W-:Y:S01]  /*1f00*/  @!P2 SYNCS.ARRIVE.TRANS64.A1T0 RZ, [UR21+0x68], RZ ;  /* 0x000068ffffffa9a7 */ /* 0x000fe20008100015 */
[----:B------:R-:W-:-:S06]  /*1f10*/  UISETP.GT.AND UP0, UPT, UR63, UR62, UPT ;  /* 0x0000003e3f00728c */ /* 0x000fcc000bf04270 */
[----:B--23--:R1:W2:Y:S03]  /*1f20*/  SYNCS.PHASECHK.TRANS64.TRYWAIT P1, [UR4+0x10], R0 ;  /* 0x00001000ff0075a7 */ /* 0x00c2a60008021104 */
[----:B------:R-:W-:Y:S05]  /*1f30*/  BRA.U !UP0, `(.L_x_34) ;  /* 0x0000000508547547 */ /* 0x000fea000b800000 */
[----:B------:R-:W-:Y:S01]  /*1f40*/  UIADD3 UR22, UPT, UPT, UR64, UR13, URZ ;  /* 0x0000000d40167290 */ /* 0x000fe2000fffe0ff */
[----:B------:R-:W-:-:S11]  /*1f50*/  UMOV UR6, UR23 ;  /* 0x0000001700067c82 */ /* 0x000fd60008000000 */
.L_x_42:
[----:B------:R-:W-:Y:S01]  /*1f60*/  ULEA UR57, UR6, UR21, 0x3 ;  /* 0x0000001506397291 */ /* 0x000fe2000f8e18ff */
[----:B--2---:R-:W-:Y:S01]  /*1f70*/  @!P4 MOV R2, 0x18000 ;  /* 0x000180000002c802 */ /* 0x004fe20000000f00 */
[----:B--23--:R-:W-:Y:S10]  /*1f80*/  @P1 BRA `(.L_x_35) ;  /* 0x00000000000c1947 */ /* 0x00cff40003800000 */
[----:B------:R-:W-:-:S04]  /*1f90*/  SHF.L.U32 R3, R12, 0x1f, RZ ;  /* 0x0000001f0c037819 */ /* 0x000fc800000006ff */
[----:B------:R-:W2:Y:S02]  /*1fa0*/  SYNCS.PHASECHK.TRANS64.TRYWAIT P0, [UR57+0x10], R3 ;  /* 0x00001003ff0075a7 */ /* 0x000ea40008001139 */
[----:B--2---:R-:W-:Y:S05]  /*1fb0*/  @!P0 BRA `(.L_x_36) ;  /* 0x0000007000488947 */ /* 0x004fea0003800000 */
.L_x_35:
[----:B------:R2:W-:Y:S01]  /*1fc0*/  @!P4 SYNCS.ARRIVE.TRANS64 RZ, [UR57], R2 ;  /* 0x00000002ffffc9a7 */ /* 0x0005e20008000039 */
[----:B------:R-:W-:-:S04]  /*1fd0*/  ULOP3.LUT UR4, UR38, 0x2, URZ, 0xfc, !UPT ;  /* 0x0000000226047892 */ /* 0x000fc8000f8efcff */
[----:B------:R-:W-:-:S09]  /*1fe0*/  UISETP.NE.AND UP0, UPT, UR4, 0x2, UPT ;  /* 0x000000020400788c */ /* 0x000fd2000bf05270 */
[----:B------:R-:W-:Y:S05]  /*1ff0*/  BRA.U UP0, `(.L_x_37) ;  /* 0x0000000100047547 */ /* 0x000fea000b800000 */
[----:B------:R-:W-:Y:S05]  /*2000*/  BPT.TRAP 0x1 ;  /* 0x000000040000795c */ /* 0x000fea0000300000 */
.L_x_37:
[----:B------:R-:W-:Y:S04]  /*2010*/  BSSY.RECONVERGENT B0, `(.L_x_38) ;  /* 0x0000003000007945 */ /* 0x000fe80003800200 */
[----:B------:R-:W-:Y:S05]  /*2020*/  @P3 BRA `(.L_x_39) ;  /* 0x0000000000043947 */ /* 0x000fea0003800000 */
[----:B------:R-:W-:Y:S05]  /*2030*/  BPT.TRAP 0x1 ;  /* 0x000000040000795c */ /* 0x000fea0000300000 */
.L_x_39:
[----:B------:R-:W-:Y:S05]  /*2040*/  BSYNC.RECONVERGENT B0 ;  /* 0x0000000000007941 */ /* 0x000fea0003800200 */
.L_x_38:
        /* <DEDUP_REMOVED lines=54> */
[----:B------:R4:W-:Y:S01]  /*23b0*/  UTMALDG.3D.MULTICAST [UR32], [UR4], UR16, desc[UR30] ;  /* 0x00001e20040073b4 */ /* 0x0009e20008011810 */
[----:B------:R-:W-:Y:S01]  /*23c0*/  UTMALDG.3D [UR24], [UR14], desc[UR30] ;  /* 0x00001e180e0075b4 */ /* 0x000fe20008011000 */
[----:B------:R2:W-:Y:S01]  /*23d0*/  UTMALDG.3D [UR8], [UR14], desc[UR30] ;  /* 0x00001e080e0075b4 */ /* 0x0005e20008011000 */
[----:B----4-:R-:W-:-:S09]  /*23e0*/  UIADD3 UR16, UPT, UPT, UR7, 0x2c400, URZ ;  /* 0x0002c40007107890 */ /* 0x010fd2000fffe0ff */
[----:B------:R4:W-:Y:S01]  /*23f0*/  UTMALDG.3D [UR16], [UR14], desc[UR30] ;  /* 0x00001e100e0075b4 */ /* 0x0009e20008011000 */
[----:B--2---:R-:W-:Y:S01]  /*2400*/  UIADD3 UR8, UPT, UPT, UR7, 0x2e400, URZ ;  /* 0x0002e40007087890 */ /* 0x004fe2000fffe0ff */
[----:B------:R-:W-:-:S08]  /*2410*/  UMOV UR10, UR34 ;  /* 0x00000022000a7c82 */ /* 0x000fd00008000000 */
[----:B------:R4:W-:Y:S02]  /*2420*/  UTMALDG.3D [UR8], [UR14], desc[UR30] ;  /* 0x00001e080e0075b4 */ /* 0x0009e40008011000 */
[----:B----4-:R-:W-:Y:S01]  /*2430*/  NOP ;  /* 0x0000000000007918 */ /* 0x010fe20000000000 */
.L_x_41:
[----:B------:R-:W-:Y:S05]  /*2440*/  BSYNC.RECONVERGENT B0 ;  /* 0x0000000000007941 */ /* 0x000fea0003800200 */
.L_x_40:
[----:B------:R-:W-:Y:S01]  /*2450*/  UIADD3 UR13, UPT, UPT, UR13, 0x1, URZ ;  /* 0x000000010d0d7890 */ /* 0x000fe2000fffe0ff */
[----:B------:R-:W-:-:S03]  /*2460*/  UMOV UR6, UR23 ;  /* 0x0000001700067c82 */ /* 0x000fc60008000000 */
[----:B------:R-:W-:-:S09]  /*2470*/  UISETP.NE.AND UP0, UPT, UR13, UR22, UPT ;  /* 0x000000160d00728c */ /* 0x000fd2000bf05270 */
[----:B------:R-:W-:Y:S05]  /*2480*/  BRA.U UP0, `(.L_x_42) ;  /* 0xfffffff900b47547 */ /* 0x000fea000b83ffff */
.L_x_34:
[C---:B------:R-:W-:Y:S01]  /*2490*/  LEA R3, R11.reuse, UR21, 0x3 ;  /* 0x000000150b037c11 */ /* 0x040fe2000f8e18ff */
[----:B------:R-:W-:Y:S01]  /*24a0*/  NOP ;  /* 0x0000000000007918 */ /* 0x000fe20000000000 */
[----:B-1----:R-:W-:Y:S02]  /*24b0*/  SHF.L.U32 R0, R10, 0x1f, RZ ;  /* 0x0000001f0a007819 */ /* 0x002fe400000006ff */
[----:B------:R-:W-:Y:S02]  /*24c0*/  LEA R5, R11, UR21, 0x4 ;  /* 0x000000150b057c11 */ /* 0x000fe4000f8e20ff */
[----:B------:R-:W1:Y:S02]  /*24d0*/  SYNCS.PHASECHK.TRANS64.TRYWAIT P0, [R3+URZ+0x70], R0 ;  /* 0x00007000030075a7 */ /* 0x000e6400080011ff */
[----:B-1----:R-:W-:Y:S05]  /*24e0*/  @!P0 BRA `(.L_x_43) ;  /* 0x0000006c00148947 */ /* 0x002fea0003800000 */
.L_x_143:
[----:B------:R-:W4:Y:S01]  /*24f0*/  LDS.128 R4, [R5+0x100] ;  /* 0x0001000005047984 */ /* 0x000f220000000c00 */
[----:B------:R-:W-:Y:S01]  /*2500*/  UISETP.GE.AND UP0, UPT, UR39, 0x1, UPT ;  /* 0x000000012700788c */ /* 0x000fe2000bf06270 */
[----:B------:R-:W-:Y:S01]  /*2510*/  @!PT LDS RZ, [RZ] ;  /* 0x00000000fffff984 */ /* 0x000fe20000000800 */
[----:B------:R-:W-:Y:S01]  /*2520*/  @!PT LDS RZ, [RZ] ;  /* 0x00000000fffff984 */ /* 0x000fe20000000800 */
[----:B------:R-:W-:Y:S01]  /*2530*/  @!PT LDS RZ, [RZ] ;  /* 0x00000000fffff984 */ /* 0x000fe20000000800 */
[----:B------:R-:W-:Y:S01]  /*2540*/  @!PT LDS RZ, [RZ] ;  /* 0x00000000fffff984 */ /* 0x000fe20000000800 */
[----:B------:R1:W-:Y:S06]  /*2550*/  MEMBAR.ALL.CTA ;  /* 0x0000000000007992 */ /* 0x0003ec0000008000 */
[----:B-1----:R-:W1:Y:S01]  /*2560*/  FENCE.VIEW.ASYNC.S ;  /* 0x00000000000073c6 */ /* 0x002e620000000000 */
[----:B----4-:R-:W-:-:S13]  /*2570*/  LOP3.LUT P0, RZ, R6, 0x1, RZ, 0xc0, !PT ;  /* 0x0000000106ff7812 */ /* 0x010fda000780c0ff */
[----:B-1----:R-:W-:Y:S01]  /*2580*/  VOTEU.ANY UP1, P0 ;  /* 0x0000000000ff7886 */ /* 0x002fe20000020100 */
[----:B------:R-:W-:-:S13]  /*2590*/  PLOP3.LUT P0, PT, PT, PT, UP1, 0x80, 0x8 ;  /* 0x000000000008781c */ /* 0x000fda0003f0f018 */
[----:B------:R-:W-:Y:S02]  /*25a0*/  @P0 LOP3.LUT R0, R5, 0xffff, RZ, 0xc0, !PT ;  /* 0x0000ffff05000812 */ /* 0x000fe400078ec0ff */
[----:B--2---:R-:W-:Y:S02]  /*25b0*/  @P0 MOV R2, R4 ;  /* 0x0000000400020202 */ /* 0x004fe40000000f00 */
[----:B------:R-:W-:Y:S01]  /*25c0*/  @P0 R2UR UR5, R0 ;  /* 0x00000000000502ca */ /* 0x000fe200000e0000 */
[----:B------:R-:W-:Y:S01]  /*25d0*/  VIADD R0, R3, 0x80 ;  /* 0x0000008003007836 */ /* 0x000fe20000000000 */
[----:B------:R-:W-:Y:S02]  /*25e0*/  @P0 SHF.R.U32.HI R4, RZ, 0x10, R5 ;  /* 0x00000010ff040819 */ /* 0x000fe40000011605 */
[----:B------:R-:W-:Y:S02]  /*25f0*/  @P0 R2UR UR6, R2 ;  /* 0x00000000020602ca */ /* 0x000fe400000e0000 */
[----:B------:R-:W-:-:S02]  /*2600*/  PRMT R0, RZ, 0x654, R0 ;  /* 0x00000654ff007816 */ /* 0x000fc40000000000 */
[----:B------:R-:W-:Y:S02]  /*2610*/  @P0 R2UR UR4, R4 ;  /* 0x00000000040402ca */ /* 0x000fe400000e0000 */
[----:B------:R1:W-:Y:S03]  /*2620*/  SYNCS.ARRIVE.TRANS64.RED.A1T0 RZ, [R0+URZ], RZ ;  /* 0x000000ff00ff79a7 */ /* 0x0003e600081004ff */
[----:B------:R-:W-:-:S04]  /*2630*/  @UP1 UMOV UR45, UR5 ;  /* 0x00000005002d1c82 */ /* 0x000fc80008000000 */
[----:B------:R-:W-:-:S04]  /*2640*/  @UP1 UMOV UR53, UR6 ;  /* 0x0000000600351c82 */ /* 0x000fc80008000000 */
[----:B------:R-:W-:Y:S01]  /*2650*/  @UP1 UMOV UR60, UR4 ;  /* 0x00000004003c1c82 */ /* 0x000fe20008000000 */
[----:B------:R-:W-:Y:S05]  /*2660*/  BRA.U !UP0, `(.L_x_44) ;  /* 0x0000000108d47547 */ /* 0x000fea000b800000 */
[----:B------:R-:W2:Y:S01]  /*2670*/  LDCU.128 UR12, c[0x0][0xb10] ;  /* 0x00016200ff0c77ac */ /* 0x000ea20008000c00 */
[----:B------:R-:W4:Y:S01]  /*2680*/  LDCU UR22, c[0x0][0xb20] ;  /* 0x00016400ff1677ac */ /* 0x000f220008000800 */
[----:B------:R-:W3:Y:S01]  /*2690*/  LDCU UR20, c[0x0][0xb0c] ;  /* 0x00016180ff1477ac */ /* 0x000ee20008000800 */
[----:B------:R-:W1:Y:S01]  /*26a0*/  LDCU.64 UR8, c[0x0][0xb28] ;  /* 0x00016500ff0877ac */ /* 0x000e620008000a00 */
[----:B------:R-:W-:Y:S02]  /*26b0*/  UISETP.NE.AND UP3, UPT, UR39, 0x1, UPT ;  /* 0x000000012700788c */ /* 0x000fe4000bf65270 */
[----:B--2---:R-:W-:Y:S02]  /*26c0*/  UIMAD.WIDE.U32 UR6, UR55, UR15, URZ ;  /* 0x0000000f370672a5 */ /* 0x004fe4000f8e00ff */
[----:B------:R-:W-:Y:S02]  /*26d0*/  UIMAD.WIDE.U32 UR4, UR61, UR12, URZ ;  /* 0x0000000c3d0472a5 */ /* 0x000fe4000f8e00ff */
[----:B------:R-:W-:-:S02]  /*26e0*/  UISETP.NE.AND UP0, UPT, UR14, 0x1, UPT ;  /* 0x000000010e00788c */ /* 0x000fc4000bf05270 */
[----:B------:R-:W-:Y:S01]  /*26f0*/  UIMAD.WIDE.U32 UR18, UR45, UR15, URZ ;  /* 0x0000000f2d1272a5 */ /* 0x000fe2000f8e00ff */
[----:B------:R-:W-:Y:S02]  /*2700*/  UMOV UR6, UR7 ;  /* 0x0000000700067c82 */ /* 0x000fe40008000000 */
[----:B------:R-:W-:Y:S01]  /*2710*/  UMOV UR4, UR5 ;  /* 0x0000000500047c82 */ /* 0x000fe20008000000 */
[----:B----4-:R-:W-:Y:S02]  /*2720*/  USHF.R.U32.HI UR6, URZ, UR22, UR6 ;  /* 0x00000016ff067299 */ /* 0x010fe40008011606 */
[----:B---3--:R-:W-:Y:S02]  /*2730*/  UISETP.NE.AND UP2, UPT, UR20, 0x1, UPT ;  /* 0x000000011400788c */ /* 0x008fe4000bf45270 */
[----:B------:R-:W-:Y:S02]  /*2740*/  USHF.R.U32.HI UR4, URZ, UR13, UR4 ;  /* 0x0000000dff047299 */ /* 0x000fe40008011604 */
[----:B------:R-:W-:-:S02]  /*2750*/  USEL UR5, UR55, UR6, !UP0 ;  /* 0x0000000637057287 */ /* 0x000fc4000c000000 */
[----:B------:R-:W-:Y:S02]  /*2760*/  USEL UR6, UR61, UR4, !UP2 ;  /* 0x000000043d067287 */ /* 0x000fe4000d000000 */
[----:B-1----:R-:W-:Y:S01]  /*2770*/  UIMAD.WIDE.U32 UR10, UR5, UR8, URZ ;  /* 0x00000008050a72a5 */ /* 0x002fe2000f8e00ff */
[----:B------:R-:W-:Y:S01]  /*2780*/  UMOV UR4, UR19 ;  /* 0x0000001300047c82 */ /* 0x000fe20008000000 */
[----:B------:R-:W-:Y:S02]  /*2790*/  UIMAD.WIDE.U32 UR16, UR53, UR12, URZ ;  /* 0x0000000c351072a5 */ /* 0x000fe4000f8e00ff */
[----:B------:R-:W-:-:S03]  /*27a0*/  UIMAD.WIDE.U32 UR18, UR6, UR8, URZ ;  /* 0x00000008061272a5 */ /* 0x000fc6000f8e00ff */
[----:B------:R-:W-:Y:S01]  /*27b0*/  UMOV UR10, UR11 ;  /* 0x0000000b000a7c82 */ /* 0x000fe20008000000 */
[----:B------:R-:W-:Y:S02]  /*27c0*/  USHF.R.U32.HI UR4, URZ, UR22, UR4 ;  /* 0x00000016ff047299 */ /* 0x000fe40008011604 */
[----:B------:R-:W-:Y:S01]  /*27d0*/  @UP3 USHF.R.U32.HI UR5, URZ, UR9, UR10 ;  /* 0x00000009ff053299 */ /* 0x000fe2000801160a */
[----:B------:R-:W-:Y:S01]  /*27e0*/  UMOV UR16, UR17 ;  /* 0x0000001100107c82 */ /* 0x000fe20008000000 */
[----:B------:R-:W-:Y:S01]  /*27f0*/  UMOV UR18, UR19 ;  /* 0x0000001300127c82 */ /* 0x000fe20008000000 */
[----:B------:R-:W-:Y:S02]  /*2800*/  USHF.R.U32.HI UR13, URZ, UR13, UR16 ;  /* 0x0000000dff0d7299 */ /* 0x000fe40008011610 */
[----:B------:R-:W-:Y:S02]  /*2810*/  USEL UR4, UR45, UR4, !UP0 ;  /* 0x000000042d047287 */ /* 0x000fe4000c000000 */
[----:B------:R-:W-:-:S02]  /*2820*/  @UP3 USHF.R.U32.HI UR6, URZ, UR9, UR18 ;  /* 0x00000009ff063299 */ /* 0x000fc40008011612 */
[----:B------:R-:W-:Y:S02]  /*2830*/  UIMAD UR7, UR39, UR5, URZ ;  /* 0x00000005270772a4 */ /* 0x000fe4000f8e02ff */
[----:B------:R-:W-:Y:S02]  /*2840*/  USEL UR5, UR53, UR13, !UP2 ;  /* 0x0000000d35057287 */ /* 0x000fe4000d000000 */
[----:B------:R-:W-:Y:S02]  /*2850*/  UIMAD UR10, UR39, UR6, URZ ;  /* 0x00000006270a72a4 */ /* 0x000fe4000f8e02ff */
[----:B------:R-:W-:Y:S02]  /*2860*/  UISETP.GE.AND UP0, UPT, UR4, UR7, UPT ;  /* 0x000000070400728c */ /* 0x000fe4000bf06270 */
[----:B------:R-:W-:Y:S02]  /*2870*/  UIMAD.WIDE.U32 UR12, UR4, UR8, URZ ;  /* 0x00000008040c72a5 */ /* 0x000fe4000f8e00ff */
[----:B------:R-:W-:-:S02]  /*2880*/  UISETP.GE.OR UP0, UPT, UR5, UR10, UP0 ;  /* 0x0000000a0500728c */ /* 0x000fc40008706670 */
        /* <DEDUP_REMOVED lines=19> */
.L_x_44:
[----:B------:R-:W2:Y:S02]  /*29c0*/  LDCU UR4, c[0x0][0xb30] ;  /* 0x00016600ff0477ac */ /* 0x000ea40008000800 */
[----:B--2---:R-:W-:-:S09]  /*29d0*/  UISETP.NE.AND UP0, UPT, UR4, 0x1, UPT ;  /* 0x000000010400788c */ /* 0x004fd2000bf05270 */
[----:B------:R-:W-:Y:S05]  /*29e0*/  BRA.U UP0, `(.L_x_45) ;  /* 0x0000000100447547 */ /* 0x000fea000b800000 */
[----:B------:R-:W2:Y:S01]  /*29f0*/  LDCU.128 UR8, c[0x0][0xb10] ;  /* 0x00016200ff0877ac */ /* 0x000ea20008000c00 */
[----:B------:R-:W4:Y:S01]  /*2a00*/  LDCU UR12, c[0x0][0xb0c] ;  /* 0x00016180ff0c77ac */ /* 0x000f220008000800 */
[----:B------:R-:W1:Y:S01]  /*2a10*/  LDCU UR13, c[0x0][0xb20] ;  /* 0x00016400ff0d77ac */ /* 0x000e620008000800 */
[----:B--2---:R-:W-:Y:S02]  /*2a20*/  UIMAD.WIDE.U32 UR6, UR53, UR8, URZ ;  /* 0x00000008350672a5 */ /* 0x004fe4000f8e00ff */
[----:B------:R-:W-:Y:S02]  /*2a30*/  UIMAD.WIDE.U32 UR4, UR45, UR11, URZ ;  /* 0x0000000b2d0472a5 */ /* 0x000fe4000f8e00ff */
[----:B----4-:R-:W-:Y:S02]  /*2a40*/  UISETP.NE.AND UP2, UPT, UR12, 0x1, UPT ;  /* 0x000000010c00788c */ /* 0x010fe4000bf45270 */
[----:B------:R-:W-:Y:S01]  /*2a50*/  UISETP.NE.AND UP0, UPT, UR10, 0x1, UPT ;  /* 0x000000010a00788c */ /* 0x000fe2000bf05270 */
[----:B------:R-:W-:-:S02]  /*2a60*/  UMOV UR6, UR7 ;  /* 0x0000000700067c82 */ /* 0x000fc40008000000 */
[----:B------:R-:W-:Y:S01]  /*2a70*/  UMOV UR4, UR5 ;  /* 0x0000000500047c82 */ /* 0x000fe20008000000 */
[----:B------:R-:W-:Y:S02]  /*2a80*/  USHF.R.U32.HI UR6, URZ, UR9, UR6 ;  /* 0x00000009ff067299 */ /* 0x000fe40008011606 */
[----:B-1----:R-:W-:Y:S02]  /*2a90*/  USHF.R.U32.HI UR4, URZ, UR13, UR4 ;  /* 0x0000000dff047299 */ /* 0x002fe40008011604 */
[----:B------:R-:W-:Y:S02]  /*2aa0*/  USEL UR5, UR53, UR6, !UP2 ;  /* 0x0000000635057287 */ /* 0x000fe4000d000000 */
[----:B------:R-:W-:-:S04]  /*2ab0*/  USEL UR4, UR45, UR4, !UP0 ;  /* 0x000000042d047287 */ /* 0x000fc8000c000000 */
[----:B------:R-:W-:Y:S02]  /*2ac0*/  UIADD3 UR6, UPT, UPT, UR5, -UR4, URZ ;  /* 0x8000000405067290 */ /* 0x000fe4000fffe0ff */
[----:B------:R-:W-:Y:S02]  /*2ad0*/  UIADD3 UR4, UPT, UPT, -UR5, UR4, URZ ;  /* 0x0000000405047290 */ /* 0x000fe4000fffe1ff */
[----:B------:R-:W-:Y:S02]  /*2ae0*/  UIMAD UR45, UR6, UR10, UR45 ;  /* 0x0000000a062d72a4 */ /* 0x000fe4000f8e022d */
[----:B------:R-:W-:-:S12]  /*2af0*/  UIMAD UR53, UR4, UR12, UR53 ;  /* 0x0000000c043572a4 */ /* 0x000fd8000f8e0235 */
.L_x_45:
[----:B------:R-:W-:Y:S01]  /*2b00*/  VIADD R11, R11, 0x1 ;  /* 0x000000010b0b7836 */ /* 0x000fe20000000000 */
[----:B------:R-:W-:Y:S02]  /*2b10*/  R2UR UR5, R59 ;  /* 0x000000003b0572ca */ /* 0x000fe400000e0000 */
[----:B------:R-:W-:Y:S02]  /*2b20*/  R2UR UR4, R58 ;  /* 0x000000003a0472ca */ /* 0x000fe400000e0000 */
[C---:B------:R-:W-:Y:S02]  /*2b30*/  ISETP.NE.AND P0, PT, R11.reuse, 0x2, PT ;  /* 0x000000020b00780c */ /* 0x040fe40003f05270 */
[----:B------:R-:W-:Y:S02]  /*2b40*/  PLOP3.LUT P2, PT, PT, PT, PT, 0x80, 0x8 ;  /* 0x000000000008781c */ /* 0x000fe40003f4f070 */
[----:B------:R-:W-:Y:S02]  /*2b50*/  SEL R3, RZ, 0x1, P0 ;  /* 0x00000001ff037807 */ /* 0x000fe40000000000 */
[----:B------:R-:W-:-:S02]  /*2b60*/  SEL R11, R11, RZ, P0 ;  /* 0x000000ff0b0b7207 */ /* 0x000fc40000000000 */
[----:B------:R-:W-:Y:S01]  /*2b70*/  LOP3.LUT R10, R10, R3, RZ, 0x3c, !PT ;  /* 0x000000030a0a7212 */ /* 0x000fe200078e3cff */
[----:B------:R-:W-:Y:S02]  /*2b80*/  UIADD3 UR16, UPT, UPT, UR53, UR5, URZ ;  /* 0x0000000535107290 */ /* 0x000fe4000fffe0ff */
[----:B------:R-:W-:Y:S01]  /*2b90*/  UIADD3 UR20, UPT, UPT, UR45, UR4, URZ ;  /* 0x000000042d147290 */ /* 0x000fe2000fffe0ff */
[----:B------:R-:W-:Y:S11]  /*2ba0*/  BRA.U UP1, `(.L_x_46) ;  /* 0xffffffed010c7547 */ /* 0x000ff6000b83ffff */
[----:B------:R-:W-:Y:S01]  /*2bb0*/  UIADD3 UR21, UPT, UPT, UR21, 0x10, URZ ;  /* 0x0000001015157890 */ /* 0x000fe2000fffe0ff */
[----:B------:R-:W-:-:S03]  /*2bc0*/  SHF.L.U32 R3, R12, 0x1f, RZ ;  /* 0x0000001f0c037819 */ /* 0x000fc600000006ff */
[----:B------:R-:W-:-:S09]  /*2bd0*/  ULEA UR4, UR23, UR21, 0x3 ;  /* 0x0000001517047291 */ /* 0x000fd2000f8e18ff */
[----:B------:R-:W2:Y:S02]  /*2be0*/  SYNCS.PHASECHK.TRANS64.TRYWAIT P0, [UR4], R3 ;  /* 0x00000003ff0075a7 */ /* 0x000ea40008001104 */
[----:B--2---:R-:W-:Y:S05]  /*2bf0*/  @!P0 BRA `(.L_x_47) ;  /* 0x0000006400648947 */ /* 0x004fea0003800000 */
.L_x_145:
[----:B------:R-:W-:-:S04]  /*2c00*/  UIADD3 UR4, UPT, UPT, UR23, 0x1, URZ ;  /* 0x0000000117047890 */ /* 0x000fc8000fffe0ff */
[----:B------:R-:W-:-:S04]  /*2c10*/  UISETP.NE.AND UP0, UPT, UR4, 0x2, UPT ;  /* 0x000000020400788c */ /* 0x000fc8000bf05270 */
[----:B------:R-:W-:Y:S02]  /*2c20*/  USEL UR5, URZ, 0x1, UP0 ;  /* 0x00000001ff057887 */ /* 0x000fe40008000000 */
[----:B------:R-:W-:-:S04]  /*2c30*/  USEL UR4, UR4, URZ, UP0 ;  /* 0x000000ff04047287 */ /* 0x000fc80008000000 */
[----:B------:R-:W-:Y:S01]  /*2c40*/  ULEA UR4, UR4, UR21, 0x3 ;  /* 0x0000001504047291 */ /* 0x000fe2000f8e18ff */
[----:B-1----:R-:W-:-:S04]  /*2c50*/  LOP3.LUT R3, R12, UR5, RZ, 0x3c, !PT ;  /* 0x000000050c037c12 */ /* 0x002fc8000f8e3cff */
[----:B------:R-:W-:Y:S01]  /*2c60*/  SHF.L.U32 R3, R3, 0x1f, RZ ;  /* 0x0000001f03037819 */ /* 0x000fe200000006ff */
[----:B------:R-:W-:-:S07]  /*2c70*/  IMAD.U32 R0, RZ, RZ, UR4 ;  /* 0x00000004ff007e24 */ /* 0x000fce000f8e00ff */
.L_x_48:
[----:B-1----:R1:W2:Y:S02]  /*2c80*/  SYNCS.PHASECHK.TRANS64.TRYWAIT P0, [R0+URZ], R3 ;  /* 0x00000003000075a7 */ /* 0x0022a400080011ff */
[----:B--2---:R-:W-:Y:S05]  /*2c90*/  @!P0 NANOSLEEP.SYNCS 0x989680 ;  /* 0x009896800000895d */ /* 0x004fea0003900000 */
[----:B------:R-:W2:Y:S02]  /*2ca0*/  @!P0 SYNCS.PHASECHK.TRANS64 P0, [R0+URZ], R3 ;  /* 0x00000003000085a7 */ /* 0x000ea400080010ff */
[----:B--2---:R-:W-:Y:S05]  /*2cb0*/  @P0 EXIT ;  /* 0x000000000000094d */ /* 0x004fea0003800000 */
[----:B------:R-:W-:Y:S05]  /*2cc0*/  BRA `(.L_x_48) ;  /* 0xfffffffc00ec7947 */ /* 0x000fea000383ffff */
.L_x_22:
[----:B------:R-:W-:-:S04]  /*2cd0*/  UISETP.NE.AND UP0, UPT, UR54, URZ, UPT ;  /* 0x000000ff3600728c */ /* 0x000fc8000bf05270 */
[----:B------:R-:W-:-:S09]  /*2ce0*/  UISETP.NE.OR UP0, UPT, UR17, 0x1, UP0 ;  /* 0x000000011100788c */ /* 0x000fd20008705670 */
[----:B------:R-:W-:Y:S05]  /*2cf0*/  BRA.U UP0, `(.L_x_49) ;  /* 0x0000000500487547 */ /* 0x000fea000b800000 */
[----:B------:R-:W-:Y:S01]  /*2d00*/  ISETP.GE.U32.AND P2, PT, R0, 0x2, PT ;  /* 0x000000020000780c */ /* 0x000fe20003f46070 */
[----:B------:R-:W-:Y:S01]  /*2d10*/  IMAD.MOV.U32 R12, RZ, RZ, 0x1 ;  /* 0x00000001ff0c7424 */ /* 0x000fe200078e00ff */
[----:B------:R-:W-:Y:S02]  /*2d20*/  CS2R R10, SRZ ;  /* 0x00000000000a7805 */ /* 0x000fe4000001ff00 */
[----:B------:R-:W-:Y:S01]  /*2d30*/  CS2R R8, SRZ ;  /* 0x0000000000087805 */ /* 0x000fe2000001ff00 */
[----:B------:R-:W-:Y:S01]  /*2d40*/  UMOV UR6, 0x400 ;  /* 0x0000040000067882 */ /* 0x000fe20000000000 */
[----:B------:R-:W-:Y:S01]  /*2d50*/  UMOV UR5, URZ ;  /* 0x000000ff00057c82 */ /* 0x000fe20008000000 */
[----:B------:R-:W-:-:S12]  /*2d60*/  ULEA UR6, UR54, UR6, 0x18 ;  /* 0x0000000636067291 */ /* 0x000fd8000f8ec0ff */
.L_x_53:
[----:B------:R-:W-:Y:S02]  /*2d70*/  LEA R2, R8, UR6, 0x3 ;  /* 0x0000000608027c11 */ /* 0x000fe4000f8e18ff */
[----:B------:R-:W-:-:S03]  /*2d80*/  SHF.L.U32 R5, R9, 0x1f, RZ ;  /* 0x0000001f09057819 */ /* 0x000fc600000006ff */
[----:B------:R-:W-:Y:S01]  /*2d90*/  VIADD R4, R2, 0xe0 ;  /* 0x000000e002047836 */ /* 0x000fe20000000000 */
[----:B------:R-:W1:Y:S02]  /*2da0*/  SYNCS.PHASECHK.TRANS64.TRYWAIT P0, [R2+URZ+0xd0], R5 ;  /* 0x0000d005020075a7 */ /* 0x000e6400080011ff */
[----:B-1----:R-:W-:Y:S05]  /*2db0*/  @!P0 BRA `(.L_x_50) ;  /* 0x00000064000c8947 */ /* 0x002fea0003800000 */
.L_x_146:
[----:B------:R-:W-:Y:S01]  /*2dc0*/  ULEA UR4, UR5, UR6, 0x3 ;  /* 0x0000000605047291 */ /* 0x000fe2000f8e18ff */
[----:B------:R-:W-:Y:S02]  /*2dd0*/  PRMT R4, RZ, 0x654, R4 ;  /* 0x00000654ff047816 */ /* 0x000fe40000000004 */
[----:B-1----:R-:W-:Y:S01]  /*2de0*/  SHF.L.U32 R5, R12, 0x1f, RZ ;  /* 0x0000001f0c057819 */ /* 0x002fe200000006ff */
[----:B------:R-:W-:Y:S01]  /*2df0*/  UIADD3 UR7, UPT, UPT, UR4, 0x70, URZ ;  /* 0x0000007004077890 */ /* 0x000fe2000fffe0ff */
[----:B------:R1:W-:Y:S05]  /*2e00*/  SYNCS.ARRIVE.TRANS64.RED.A1T0 RZ, [R4+URZ], RZ ;  /* 0x000000ff04ff79a7 */ /* 0x0003ea00081004ff */
[----:B------:R-:W-:Y:S01]  /*2e10*/  IMAD.U32 R7, RZ, RZ, UR7 ;  /* 0x00000007ff077e24 */ /* 0x000fe2000f8e00ff */
[----:B------:R-:W2:Y:S04]  /*2e20*/  SYNCS.PHASECHK.TRANS64.TRYWAIT P0, [UR4+0x80], R5 ;  /* 0x00008005ff0075a7 */ /* 0x000ea80008001104 */
[----:B------:R-:W-:Y:S01]  /*2e30*/  PRMT R6, R0, 0x654, R7 ;  /* 0x0000065400067816 */ /* 0x000fe20000000007 */
[----:B-1----:R-:W-:Y:S01]  /*2e40*/  @!P2 IMAD.MOV.U32 R4, RZ, RZ, 0x10 ;  /* 0x00000010ff04a424 */ /* 0x002fe200078e00ff */
[----:B--2---:R-:W-:Y:S06]  /*2e50*/  @!P0 BRA `(.L_x_51) ;  /* 0x0000006000f88947 */ /* 0x004fec0003800000 */
.L_x_148:
[----:B------:R-:W-:Y:S01]  /*2e60*/  ULEA UR8, UR5, UR6, 0x4 ;  /* 0x0000000605087291 */ /* 0x000fe2000f8e20ff */
[----:B------:R-:W-:Y:S01]  /*2e70*/  SEL R3, R6, R3, !P2 ;  /* 0x0000000306037207 */ /* 0x000fe20005000000 */
[----:B------:R-:W-:Y:S01]  /*2e80*/  UIADD3 UR9, UPT, UPT, UR4, 0x70, URZ ;  /* 0x0000007004097890 */ /* 0x000fe2000fffe0ff */
[----:B-1----:R-:W-:Y:S01]  /*2e90*/  LEA R2, R11, UR6, 0x3 ;  /* 0x000000060b027c11 */ /* 0x002fe2000f8e18ff */
[----:B------:R-:W-:Y:S01]  /*2ea0*/  UIADD3 UR8, UPT, UPT, UR8, 0x100, URZ ;  /* 0x0000010008087890 */ /* 0x000fe2000fffe0ff */
[----:B------:R-:W-:Y:S01]  /*2eb0*/  SHF.L.U32 R5, R10, 0x1f, RZ ;  /* 0x0000001f0a057819 */ /* 0x000fe200000006ff */
[----:B------:R1:W-:Y:S01]  /*2ec0*/  @!P2 SYNCS.ARRIVE.TRANS64.RED RZ, [R3+URZ], R4 ;  /* 0x0000000403ffa9a7 */ /* 0x0003e200080004ff */
[----:B------:R-:W-:Y:S01]  /*2ed0*/  UIADD3 UR4, UPT, UPT, UR5, 0x1, URZ ;  /* 0x0000000105047890 */ /* 0x000fe2000fffe0ff */
[----:B------:R-:W-:-:S03]  /*2ee0*/  VIADD R8, R8, 0x1 ;  /* 0x0000000108087836 */ /* 0x000fc60000000000 */
[----:B------:R-:W-:Y:S02]  /*2ef0*/  UISETP.NE.AND UP0, UPT, UR4, 0x2, UPT ;  /* 0x000000020400788c */ /* 0x000fe4000bf05270 */
[----:B------:R-:W-:Y:S06]  /*2f00*/  UGETNEXTWORKID.BROADCAST [UR8], [UR9] ;  /* 0x00000000080073ca */ /* 0x000fec0008000100 */
[----:B------:R-:W-:Y:S01]  /*2f10*/  USEL UR7, URZ, 0x1, UP0 ;  /* 0x00000001ff077887 */ /* 0x000fe20008000000 */
[----:B------:R-:W-:Y:S01]  /*2f20*/  ISETP.NE.AND P0, PT, R8, 0x2, PT ;  /* 0x000000020800780c */ /* 0x000fe20003f05270 */
[----:B------:R-:W-:Y:S01]  /*2f30*/  USEL UR5, UR4, URZ, UP0 ;  /* 0x000000ff04057287 */ /* 0x000fe20008000000 */
[----:B------:R-:W2:Y:S03]  /*2f40*/  SYNCS.PHASECHK.TRANS64.TRYWAIT P1, [R2+URZ+0x70], R5 ;  /* 0x00007005020075a7 */ /* 0x000ea600080211ff */
[----:B------:R-:W-:Y:S01]  /*2f50*/  LOP3.LUT R12, R12, UR7, RZ, 0x3c, !PT ;  /* 0x000000070c0c7c12 */ /* 0x000fe2000f8e3cff */
[----:B-12---:R-:W-:Y:S07]  /*2f60*/  @!P1 BRA `(.L_x_52) ;  /* 0x0000006000cc9947 */ /* 0x006fee0003800000 */
.L_x_149:
[C---:B------:R-:W-:Y:S01]  /*2f70*/  LEA R4, R11.reuse, UR6, 0x4 ;  /* 0x000000060b047c11 */ /* 0x040fe2000f8e20ff */
[----:B-1----:R-:W-:Y:S01]  /*2f80*/  VIADD R2, R2, 0x80 ;  /* 0x0000008002027836 */ /* 0x002fe20000000000 */
[----:B------:R-:W-:Y:S01]  /*2f90*/  SEL R8, R8, RZ, P0 ;  /* 0x000000ff08087207 */ /* 0x000fe20000000000 */
[----:B------:R-:W-:-:S03]  /*2fa0*/  VIADD R11, R11, 0x1 ;  /* 0x000000010b0b7836 */ /* 0x000fc60000000000 */
[----:B------:R-:W1:Y:S01]  /*2fb0*/  LDS.128 R4, [R4+0x100] ;  /* 0x0001000004047984 */ /* 0x000e620000000c00 */
[----:B------:R-:W-:Y:S02]  /*2fc0*/  PRMT R2, RZ, 0x654, R2 ;  /* 0x00000654ff027816 */ /* 0x000fe40000000002 */
[C---:B------:R-:W-:Y:S01]  /*2fd0*/  ISETP.NE.AND P1, PT, R11.reuse, 0x2, PT ;  /* 0x000000020b00780c */ /* 0x040fe20003f25270 */
[----:B------:R-:W-:Y:S01]  /*2fe0*/  @!PT LDS RZ, [RZ] ;  /* 0x00000000fffff984 */ /* 0x000fe20000000800 */
[----:B------:R-:W-:Y:S01]  /*2ff0*/  @!PT LDS RZ, [RZ] ;  /* 0x00000000fffff984 */ /* 0x000fe20000000800 */
[----:B------:R-:W-:Y:S01]  /*3000*/  @!PT LDS RZ, [RZ] ;  /* 0x00000000fffff984 */ /* 0x000fe20000000800 */
[----:B------:R-:W-:Y:S01]  /*3010*/  @!PT LDS RZ, [RZ] ;  /* 0x00000000fffff984 */ /* 0x000fe20000000800 */
[----:B------:R2:W-:Y:S06]  /*3020*/  MEMBAR.ALL.CTA ;  /* 0x0000000000007992 */ /* 0x0005ec0000008000 */
[----:B--2---:R-:W2:Y:S01]  /*3030*/  FENCE.VIEW.ASYNC.S ;  /* 0x00000000000073c6 */ /* 0x004ea20000000000 */
[----:B------:R-:W-:Y:S01]  /*3040*/  SEL R11, R11, RZ, P1 ;  /* 0x000000ff0b0b7207 */ /* 0x000fe20000800000 */
[----:B--2---:R2:W-:Y:S01]  /*3050*/  SYNCS.ARRIVE.TRANS64.RED.A1T0 RZ, [R2+URZ], RZ ;  /* 0x000000ff02ff79a7 */ /* 0x0045e200081004ff */
[----:B-1----:R-:W-:-:S02]  /*3060*/  LOP3.LUT P3, RZ, R6, 0x1, RZ, 0xc0, !PT ;  /* 0x0000000106ff7812 */ /* 0x002fc4000786c0ff */
[----:B------:R-:W-:-:S04]  /*3070*/  SEL R5, RZ, 0x1, P1 ;  /* 0x00000001ff057807 */ /* 0x000fc80000800000 */
[----:B------:R-:W-:Y:S02]  /*3080*/  LOP3.LUT R10, R10, R5, RZ, 0x3c, !PT ;  /* 0x000000050a0a7212 */ /* 0x000fe400078e3cff */
[----:B--2---:R-:W-:-:S04]  /*3090*/  SEL R2, RZ, 0x1, P0 ;  /* 0x00000001ff027807 */ /* 0x004fc80000000000 */
[----:B------:R-:W-:Y:S01]  /*30a0*/  LOP3.LUT R9, R9, R2, RZ, 0x3c, !PT ;  /* 0x0000000209097212 */ /* 0x000fe200078e3cff */
[----:B------:R-:W-:Y:S06]  /*30b0*/  @P3 BRA `(.L_x_53) ;  /* 0xfffffffc002c3947 */ /* 0x000fec000383ffff */
[----:B------:R-:W-:Y:S01]  /*30c0*/  ULEA UR4, UR5, UR6, 0x3 ;  /* 0x0000000605047291 */ /* 0x000fe2000f8e18ff */
[----:B------:R-:W-:-:S08]  /*30d0*/  SHF.L.U32 R3, R12, 0x1f, RZ ;  /* 0x0000001f0c037819 */ /* 0x000fd000000006ff */
[----:B------:R-:W1:Y:S02]  /*30e0*/  SYNCS.PHASECHK.TRANS64 P0, [UR4+0x80], R3 ;  /* 0x00008003ff0075a7 */ /* 0x000e640008001004 */
[----:B-1----:R-:W-:Y:S05]  /*30f0*/  @P0 BRA `(.L_x_54) ;  /* 0x0000000000080947 */ /* 0x002fea0003800000 */
[----:B------:R-:W1:Y:S02]  /*3100*/  SYNCS.PHASECHK.TRANS64.TRYWAIT P0, [UR4+0x80], R3 ;  /* 0x00008003ff0075a7 */ /* 0x000e640008001104 */
[----:B-1----:R-:W-:Y:S05]  /*3110*/  @!P0 BRA `(.L_x_55) ;  /* 0x0000006000748947 */ /* 0x002fea0003800000 */
.L_x_54:
[----:B------:R-:W-:-:S04]  /*3120*/  UIADD3 UR7, UPT, UPT, UR5, 0x1, URZ ;  /* 0x0000000105077890 */ /* 0x000fc8000fffe0ff */
[----:B------:R-:W-:-:S04]  /*3130*/  UISETP.NE.AND UP0, UPT, UR7, 0x2, UPT ;  /* 0x000000020700788c */ /* 0x000fc8000bf05270 */
[----:B------:R-:W-:Y:S02]  /*3140*/  USEL UR8, URZ, 0x1, UP0 ;  /* 0x00000001ff087887 */ /* 0x000fe40008000000 */
[----:B------:R-:W-:-:S04]  /*3150*/  USEL UR7, UR7, URZ, UP0 ;  /* 0x000000ff07077287 */ /* 0x000fc80008000000 */
[----:B------:R-:W-:Y:S01]  /*3160*/  ULEA UR7, UR7, UR6, 0x3 ;  /* 0x0000000607077291 */ /* 0x000fe2000f8e18ff */
[----:B-1----:R-:W-:-:S04]  /*3170*/  LOP3.LUT R3, R12, UR8, RZ, 0x3c, !PT ;  /* 0x000000080c037c12 */ /* 0x002fc8000f8e3cff */
[----:B------:R-:W-:-:S04]  /*3180*/  SHF.L.U32 R0, R3, 0x1f, RZ ;  /* 0x0000001f03007819 */ /* 0x000fc800000006ff */
[----:B------:R-:W1:Y:S02]  /*3190*/  SYNCS.PHASECHK.TRANS64 P0, [UR7+0x80], R0 ;  /* 0x00008000ff0075a7 */ /* 0x000e640008001007 */
[----:B-1----:R-:W-:Y:S05]  /*31a0*/  @P0 EXIT ;  /* 0x000000000000094d */ /* 0x002fea0003800000 */
[----:B------:R-:W-:Y:S02]  /*31b0*/  SHF.L.U32 R3, R3, 0x1f, RZ ;  /* 0x0000001f03037819 */ /* 0x000fe400000006ff */
[----:B------:R-:W-:-:S07]  /*31c0*/  MOV R0, UR7 ;  /* 0x0000000700007c02 */ /* 0x000fce0008000f00 */
.L_x_56:
[----:B-1----:R1:W2:Y:S02]  /*31d0*/  SYNCS.PHASECHK.TRANS64.TRYWAIT P0, [R0+URZ+0x80], R3 ;  /* 0x00008003000075a7 */ /* 0x0022a400080011ff */
[----:B--2---:R-:W-:Y:S05]  /*31e0*/  @!P0 NANOSLEEP.SYNCS 0x989680 ;  /* 0x009896800000895d */ /* 0x004fea0003900000 */
[----:B------:R-:W2:Y:S02]  /*31f0*/  @!P0 SYNCS.PHASECHK.TRANS64 P0, [R0+URZ+0x80], R3 ;  /* 0x00008003000085a7 */ /* 0x000ea400080010ff */
[----:B--2---:R-:W-:Y:S05]  /*3200*/  @P0 EXIT ;  /* 0x000000000000094d */ /* 0x004fea0003800000 */
[----:B------:R-:W-:Y:S05]  /*3210*/  BRA `(.L_x_56) ;  /* 0xfffffffc00ec7947 */ /* 0x000fea000383ffff */
.L_x_49:
[----:B------:R-:W-:Y:S05]  /*3220*/  BRA.U UP4, `(.L_x_57) ;  /* 0x0000001104ec7547 */ /* 0x000fea000b800000 */
[----:B------:R-:W-:Y:S01]  /*3230*/  UMOV UR4, 0x40 ;  /* 0x0000004000047882 */ /* 0x000fe20000000000 */
[----:B------:R-:W-:Y:S01]  /*3240*/  NOP ;  /* 0x0000000000007918 */ /* 0x000fe20000000000 */
[----:B------:R-:W-:Y:S01]  /*3250*/  ULEA UR5, UR54, UR4, 0x18 ;  /* 0x0000000436057291 */ /* 0x000fe2000f8ec0ff */
[----:B------:R-:W-:Y:S02]  /*3260*/  UMOV UR6, 0x400 ;  /* 0x0000040000067882 */ /* 0x000fe40000000000 */
[----:B------:R-:W-:-:S06]  /*3270*/  ULEA UR6, UR54, UR6, 0x18 ;  /* 0x0000000636067291 */ /* 0x000fcc000f8ec0ff */
[----:B------:R-:W1:Y:S02]  /*3280*/  LDS.U8 R0, [UR5+0x1c] ;  /* 0x00001c05ff007984 */ /* 0x000e640008000000 */
[----:B-1----:R-:W-:-:S13]  /*3290*/  ISETP.NE.AND P0, PT, R0, RZ, PT ;  /* 0x000000ff0000720c */ /* 0x002fda0003f05270 */
[----:B------:R-:W-:Y:S05]  /*32a0*/  @P0 BRA `(.L_x_58) ;  /* 0x0000000000580947 */ /* 0x000fea0003800000 */
[----:B------:R-:W-:-:S13]  /*32b0*/  ELECT P0, URZ, PT ;  /* 0x0000000000ff782f */ /* 0x000fda0003800000 */
[----:B------:R-:W-:Y:S05]  /*32c0*/  @!P0 BRA `(.L_x_59) ;  /* 0x0000000000608947 */ /* 0x000fea0003800000 */
[----:B------:R-:W-:Y:S01]  /*32d0*/  UMOV UR4, 0x10 ;  /* 0x0000001000047882 */ /* 0x000fe20000000000 */
[----:B------:R-:W-:Y:S01]  /*32e0*/  HFMA2 R0, -RZ, RZ, 0, 5.9604644775390625e-08 ;  /* 0x00000001ff007431 */ /* 0x000fe200000001ff */
[----:B------:R-:W-:-:S03]  /*32f0*/  MOV R3, 0xffff ;  /* 0x0000ffff00037802 */ /* 0x000fc60000000f00 */
[----:B------:R-:W-:Y:S04]  /*3300*/  DEPBAR.LE SB1, 0x36 ;  /* 0x00009d800000791a */ /* 0x000fe80000000000 */
[----:B------:R-:W1:Y:S02]  /*3310*/  UTCATOMSWS.FIND_AND_SET.ALIGN UP0, UR4, UR4 ;  /* 0x00000004000475e3 */ /* 0x000e640008000800 */
[----:B-1----:R-:W-:Y:S01]  /*3320*/  MOV R4, UR4 ;  /* 0x0000000400047c02 */ /* 0x002fe20008000f00 */
[----:B------:R-:W-:Y:S06]  /*3330*/  BRA.U UP0, `(.L_x_60) ;  /* 0x0000000100187547 */ /* 0x000fec000b800000 */
.L_x_61:
[----:B------:R-:W-:Y:S05]  /*3340*/  NANOSLEEP 0x64 ;  /* 0x000000640000795d */ /* 0x000fea0003800000 */
[----:B------:R-:W-:-:S05]  /*3350*/  UMOV UR4, 0x10 ;  /* 0x0000001000047882 */ /* 0x000fca0000000000 */
[----:B------:R-:W-:Y:S04]  /*3360*/  DEPBAR.LE SB1, 0x36 ;  /* 0x00009d800000791a */ /* 0x000fe80000000000 */
[----:B------:R-:W1:Y:S02]  /*3370*/  UTCATOMSWS.FIND_AND_SET.ALIGN UP0, UR4, UR4 ;  /* 0x00000004000475e3 */ /* 0x000e640008000800 */
[----:B-1----:R-:W-:Y:S01]  /*3380*/  MOV R4, UR4 ;  /* 0x0000000400047c02 */ /* 0x002fe20008000f00 */
[----:B------:R-:W-:Y:S05]  /*3390*/  BRA.U !UP0, `(.L_x_61) ;  /* 0xfffffffd08e87547 */ /* 0x000fea000b83ffff */
.L_x_60:
[-C--:B------:R-:W-:Y:S02]  /*33a0*/  SHF.L.U32 R3, R3, R4.reuse, RZ ;  /* 0x0000000403037219 */ /* 0x080fe400000006ff */
[----:B------:R-:W-:Y:S01]  /*33b0*/  SHF.L.U32 R0, R0, R4, RZ ;  /* 0x0000000400007219 */ /* 0x000fe200000006ff */
[----:B------:R-:W-:Y:S02]  /*33c0*/  IMAD.SHL.U32 R4, R4, 0x20, RZ ;  /* 0x0000002004047824 */ /* 0x000fe400078e00ff */
[----:B------:R1:W-:Y:S04]  /*33d0*/  ATOMS.OR RZ, [UR5+0x14], R3 ;  /* 0x00001403ffff798c */ /* 0x0003e8000b000005 */
[----:B------:R1:W-:Y:S04]  /*33e0*/  ATOMS.OR RZ, [UR5+0x18], R0 ;  /* 0x00001800ffff798c */ /* 0x0003e8000b000005 */
[----:B------:R1:W-:Y:S01]  /*33f0*/  STS [UR6+0x120], R4 ;  /* 0x00012004ff007988 */ /* 0x0003e20008000806 */
[----:B------:R-:W-:Y:S05]  /*3400*/  BRA `(.L_x_59) ;  /* 0x0000000000107947 */ /* 0x000fea0003800000 */
.L_x_58:
[----:B------:R-:W-:Y:S02]  /*3410*/  MOV R0, 0xffffffff ;  /* 0xffffffff00007802 */ /* 0x000fe40000000f00 */
[----:B------:R-:W-:-:S03]  /*3420*/  MOV R4, 0x3450 ;  /* 0x0000345000047802 */ /* 0x000fc60000000f00 */
[----:B------:R1:W-:Y:S04]  /*3430*/  STS [UR6+0x120], R0 ;  /* 0x00012000ff007988 */ /* 0x0003e80008000806 */
[----:B-1---5:R-:W-:Y:S05]  /*3440*/  CALL.REL.NOINC `($__internal_1_$__cuda_sm10x_tcgen05_guardrail_trap_phase_invalid_during_alloc) ;  /* 0x0000006400c47944 */ /* 0x022fea0003c00000 */
.L_x_59:
[----:B------:R-:W-:Y:S05]  /*3450*/  WARPSYNC.ALL ;  /* 0x0000000000007948 */ /* 0x000fea0003800000 */
[----:B------:R-:W2:Y:S01]  /*3460*/  S2UR UR4, SR_CgaCtaId ;  /* 0x00000000000479c3 */ /* 0x000ea20000008800 */
[----:B------:R-:W-:Y:S01]  /*3470*/  UMOV UR70, 0x400 ;  /* 0x0000040000467882 */ /* 0x000fe20000000000 */
[----:B------:R-:W-:-:S06]  /*3480*/  NOP ;  /* 0x0000000000007918 */ /* 0x000fcc0000000000 */
[----:B------:R-:W-:Y:S06]  /*3490*/  BAR.ARV 0x6, 0xa0 ;  /* 0x0182800000007b1d */ /* 0x000fec0000002000 */
[----:B------:R-:W3:Y:S01]  /*34a0*/  LDCU UR7, c[0x0][0x38c] ;  /* 0x00007180ff0777ac */ /* 0x000ee20008000800 */
[----:B------:R-:W-:Y:S01]  /*34b0*/  LOP3.LUT R2, R2, 0xffff, RZ, 0xc0, !PT ;  /* 0x0000ffff02027812 */ /* 0x000fe200078ec0ff */
[----:B------:R-:W-:Y:S01]  /*34c0*/  HFMA2 R11, -RZ, RZ, 0, 5.9604644775390625e-08 ;  /* 0x00000001ff0b7431 */ /* 0x000fe200000001ff */
[----:B------:R-:W-:Y:S01]  /*34d0*/  MOV R10, RZ ;  /* 0x000000ff000a7202 */ /* 0x000fe20000000f00 */
[----:B------:R-:W4:Y:S01]  /*34e0*/  LDCU UR8, c[0x0][0x38c] ;  /* 0x00007180ff0877ac */ /* 0x000f220008000800 */
[----:B------:R-:W-:-:S02]  /*34f0*/  R2UR UR72, R2 ;  /* 0x00000000024872ca */ /* 0x000fc400000e0000 */
[----:B------:R-:W-:Y:S01]  /*3500*/  CS2R R8, SRZ ;  /* 0x0000000000087805 */ /* 0x000fe2000001ff00 */
[----:B------:R-:W-:Y:S01]  /*3510*/  UMOV UR75, URZ ;  /* 0x000000ff004b7c82 */ /* 0x000fe20008000000 */
[----:B------:R-:W-:Y:S01]  /*3520*/  UMOV UR9, URZ ;  /* 0x000000ff00097c82 */ /* 0x000fe20008000000 */
[----:B--2---:R-:W-:Y:S01]  /*3530*/  ULEA UR70, UR4, UR70, 0x18 ;  /* 0x0000004604467291 */ /* 0x004fe2000f8ec0ff */
[----:B------:R-:W-:Y:S01]  /*3540*/  UMOV UR76, 0x0 ;  /* 0x00000000004c7882 */ /* 0x000fe20000000000 */
[----:B------:R-:W-:Y:S02]  /*3550*/  UMOV UR77, 0x8100910 ;  /* 0x08100910004d7882 */ /* 0x000fe40000000000 */
[----:B------:R-:W-:Y:S02]  /*3560*/  UIADD3 UR6, UPT, UPT, UR70, 0x8400, URZ ;  /* 0x0000840046067890 */ /* 0x000fe4000fffe0ff */
[----:B------:R-:W-:Y:S02]  /*3570*/  UIADD3 UR5, UPT, UPT, UR70, 0x28400, URZ ;  /* 0x0002840046057890 */ /* 0x000fe4000fffe0ff */
[----:B---3--:R-:W-:Y:S01]  /*3580*/  UIADD3 UR7, UPT, UPT, UR7, 0x7f, URZ ;  /* 0x0000007f07077890 */ /* 0x008fe2000fffe0ff */
[----:B-1----:R-:W1:Y:S01]  /*3590*/  LDS R0, [UR70+0x120] ;  /* 0x00012046ff007984 */ /* 0x002e620008000800 */
[----:B------:R-:W-:-:S02]  /*35a0*/  USHF.R.U32.HI UR6, URZ, 0x4, UR6 ;  /* 0x00000004ff067899 */ /* 0x000fc40008011606 */
[----:B------:R-:W-:Y:S02]  /*35b0*/  USHF.R.S32.HI UR4, URZ, 0x1f, UR7 ;  /* 0x0000001fff047899 */ /* 0x000fe40008011407 */
[----:B------:R-:W-:Y:S02]  /*35c0*/  USHF.R.U32.HI UR5, URZ, 0x4, UR5 ;  /* 0x00000004ff057899 */ /* 0x000fe40008011605 */
[----:B------:R-:W-:Y:S02]  /*35d0*/  ULEA.HI UR4, UR4, UR7, URZ, 0x7 ;  /* 0x0000000704047291 */ /* 0x000fe4000f8f38ff */
[----:B------:R-:W-:Y:S02]  /*35e0*/  ULOP3.LUT UR6, UR6, 0x3fff, URZ, 0xc0, !UPT ;  /* 0x00003fff06067892 */ /* 0x000fe4000f8ec0ff */
[----:B------:R-:W-:Y:S02]  /*35f0*/  USHF.R.S32.HI UR10, URZ, 0x7, UR4 ;  /* 0x00000007ff0a7899 */ /* 0x000fe40008011404 */
[----:B------:R-:W-:-:S02]  /*3600*/  ULOP3.LUT UR5, UR5, 0x3fff, URZ, 0xc0, !UPT ;  /* 0x00003fff05057892 */ /* 0x000fc4000f8ec0ff */
[----:B------:R-:W-:Y:S02]  /*3610*/  UISETP.LT.AND UP0, UPT, UR10, 0x1, UPT ;  /* 0x000000010a00788c */ /* 0x000fe4000bf01270 */
[----:B------:R-:W-:Y:S01]  /*3620*/  IMAD.U32 R12, RZ, RZ, UR10 ;  /* 0x0000000aff0c7e24 */ /* 0x000fe2000f8e00ff */
[----:B------:R-:W-:Y:S02]  /*3630*/  ULOP3.LUT UR73, UR6, 0x10000, URZ, 0xfc, !UPT ;  /* 0x0001000006497892 */ /* 0x000fe4000f8efcff */
[----:B------:R-:W-:Y:S02]  /*3640*/  USEL UR4, UR10, 0x1, !UP0 ;  /* 0x000000010a047887 */ /* 0x000fe4000c000000 */
[----:B------:R-:W-:Y:S02]  /*3650*/  ULOP3.LUT UR74, UR5, 0x10000, URZ, 0xfc, !UPT ;  /* 0x00010000054a7892 */ /* 0x000fe4000f8efcff */
[----:B------:R-:W-:Y:S02]  /*3660*/  UIADD3 UR4, UPT, UPT, -UR4, URZ, URZ ;  /* 0x000000ff04047290 */ /* 0x000fe4000fffe1ff */
[----:B----4-:R-:W-:-:S04]  /*3670*/  UISETP.GE.AND UP4, UPT, UR8, 0x1, UPT ;  /* 0x000000010800788c */ /* 0x010fc8000bf86270 */
[----:B------:R-:W-:Y:S01]  /*3680*/  IMAD.U32 R14, RZ, RZ, UR4 ;  /* 0x00000004ff0e7e24 */ /* 0x000fe2000f8e00ff */
[----:B-1----:R-:W-:-:S13]  /*3690*/  R2UR UR7, R0 ;  /* 0x00000000000772ca */ /* 0x002fda00000e0000 */
[----:B------:R-:W-:-:S07]  /*36a0*/  IMAD.U32 R15, RZ, RZ, UR7 ;  /* 0x00000007ff0f7e24 */ /* 0x000fce000f8e00ff */
.L_x_68:
[----:B------:R-:W-:Y:S02]  /*36b0*/  LEA R0, R10, UR70, 0x3 ;  /* 0x000000460a007c11 */ /* 0x000fe4000f8e18ff */
[----:B------:R-:W-:Y:S02]  /*36c0*/  SHF.L.U32 R5, R9, 0x1f, RZ ;  /* 0x0000001f09057819 */ /* 0x000fe400000006ff */
[----:B------:R-:W-:Y:S01]  /*36d0*/  PLOP3.LUT P0, PT, PT, PT, UP4, 0x80, 0x8 ;  /* 0x000000000008781c */ /* 0x000fe20003f0f048 */
[----:B------:R-:W-:Y:S01]  /*36e0*/  VIADD R3, R0, 0x80 ;  /* 0x0000008000037836 */ /* 0x000fe20000000000 */
[----:B-1----:R-:W1:Y:S02]  /*36f0*/  SYNCS.PHASECHK.TRANS64.TRYWAIT P1, [R0+URZ+0x70], R5 ;  /* 0x00007005000075a7 */ /* 0x002e6400080211ff */
[----:B-1----:R-:W-:Y:S09]  /*3700*/  @!P1 BRA `(.L_x_62) ;  /* 0x0000005c00109947 */ /* 0x002ff20003800000 */
.L_x_151:
[----:B------:R-:W-:Y:S01]  /*3710*/  LEA R4, R10, UR70, 0x4 ;  /* 0x000000460a047c11 */ /* 0x000fe2000f8e20ff */
[----:B------:R-:W-:Y:S01]  /*3720*/  @UP4 ULEA UR4, UR9, UR70, 0x3 ;  /* 0x0000004609044291 */ /* 0x000fe2000f8e18ff */
[----:B------:R-:W-:Y:S01]  /*3730*/  PLOP3.LUT P2, PT, PT, PT, PT, 0x80, 0x8 ;  /* 0x000000000008781c */ /* 0x000fe20003f4f070 */
[----:B------:R-:W-:Y:S01]  /*3740*/  ULEA UR6, UR75, UR70, 0x3 ;  /* 0x000000464b067291 */ /* 0x000fe2000f8e18ff */
[----:B------:R-:W-:Y:S02]  /*3750*/  PRMT R3, RZ, 0x654, R3 ;  /* 0x00000654ff037816 */ /* 0x000fe40000000003 */
[----:B-1----:R-:W1:Y:S01]  /*3760*/  LDS.128 R4, [R4+0x100] ;  /* 0x0001000004047984 */ /* 0x002e620000000c00 */
[----:B------:R-:W-:Y:S02]  /*3770*/  @P0 SHF.L.U32 R2, R8, 0x1f, RZ ;  /* 0x0000001f08020819 */ /* 0x000fe400000006ff */
[----:B------:R-:W-:Y:S01]  /*3780*/  SHF.L.U32 R0, R11, 0x1f, RZ ;  /* 0x0000001f0b007819 */ /* 0x000fe200000006ff */
[----:B------:R-:W-:Y:S01]  /*3790*/  @!PT LDS RZ, [RZ] ;  /* 0x00000000fffff984 */ /* 0x000fe20000000800 */
[----:B------:R-:W-:Y:S01]  /*37a0*/  @!PT LDS RZ, [RZ] ;  /* 0x00000000fffff984 */ /* 0x000fe20000000800 */
[----:B------:R-:W-:Y:S01]  /*37b0*/  @!PT LDS RZ, [RZ] ;  /* 0x00000000fffff984 */ /* 0x000fe20000000800 */
[----:B------:R-:W-:Y:S01]  /*37c0*/  @!PT LDS RZ, [RZ] ;  /* 0x00000000fffff984 */ /* 0x000fe20000000800 */
[----:B------:R2:W-:Y:S06]  /*37d0*/  MEMBAR.ALL.CTA ;  /* 0x0000000000007992 */ /* 0x0005ec0000008000 */
[----:B--2---:R-:W2:Y:S01]  /*37e0*/  FENCE.VIEW.ASYNC.S ;  /* 0x00000000000073c6 */ /* 0x004ea20000000000 */
[----:B------:R-:W-:Y:S01]  /*37f0*/  R2UR UR5, R15 ;  /* 0x000000000f0572ca */ /* 0x000fe200000e0000 */
[----:B------:R-:W-:-:S12]  /*3800*/  IMAD.U32 R13, RZ, RZ, UR6 ;  /* 0x00000006ff0d7e24 */ /* 0x000fd8000f8e00ff */
[----:B------:R-:W-:Y:S01]  /*3810*/  ULEA UR8, UR75, UR5, 0x6 ;  /* 0x000000054b087291 */ /* 0x000fe2000f8e30ff */
[----:B--2---:R2:W-:Y:S01]  /*3820*/  SYNCS.ARRIVE.TRANS64.RED.A1T0 RZ, [R3+URZ], RZ ;  /* 0x000000ff03ff79a7 */ /* 0x0045e200081004ff */
[----:B------:R2:W3:Y:S01]  /*3830*/  @P0 SYNCS.PHASECHK.TRANS64.TRYWAIT P2, [UR4], R2 ;  /* 0x00000002ff0005a7 */ /* 0x0004e20008041104 */
[----:B-1----:R-:W-:Y:S01]  /*3840*/  LOP3.LUT P1, RZ, R6, 0x1, RZ, 0xc0, !PT ;  /* 0x0000000106ff7812 */ /* 0x002fe2000782c0ff */
[----:B------:R-:W1:Y:S02]  /*3850*/  SYNCS.PHASECHK.TRANS64.TRYWAIT P0, [UR6+0xb0], R0 ;  /* 0x0000b000ff0075a7 */ /* 0x000e640008001106 */
[----:B-123--:R-:W-:Y:S10]  /*3860*/  @!P0 BRA `(.L_x_63) ;  /* 0x0000005800cc8947 */ /* 0x00eff40003800000 */
.L_x_153:
[----:B------:R-:W-:Y:S01]  /*3870*/  IADD3 R10, PT, PT, R10, 0x1, RZ ;  /* 0x000000010a0a7810 */ /* 0x000fe20007ffe0ff */
[----:B------:R-:W-:Y:S06]  /*3880*/  BRA.U !UP4, `(.L_x_64) ;  /* 0x000000050cec7547 */ /* 0x000fec000b800000 */
[----:B------:R-:W-:Y:S01]  /*3890*/  R2UR UR69, R14 ;  /* 0x000000000e4572ca */ /* 0x000fe200000e0000 */
[----:B------:R-:W-:Y:S01]  /*38a0*/  UPLOP3.LUT UP2, UPT, UPT, UPT, UPT, 0x40, 0x4 ;  /* 0x000000000004789c */ /* 0x000fe20003f4e870 */
[----:B------:R-:W-:Y:S01]  /*38b0*/  R2UR UR68, R12 ;  /* 0x000000000c4472ca */ /* 0x000fe200000e0000 */
[----:B------:R-:W-:-:S14]  /*38c0*/  UMOV UR7, UR9 ;  /* 0x0000000900077c82 */ /* 0x000fdc0008000000 */
.L_x_67:
[----:B------:R-:W-:Y:S02]  /*38d0*/  UIADD3 UR69, UPT, UPT, UR69, 0x1, URZ ;  /* 0x0000000145457890 */ /* 0x000fe4000fffe0ff */
[----:B--2---:R-:W-:Y:S02]  /*38e0*/  ULEA UR5, UR7, UR70, 0x3 ;  /* 0x0000004607057291 */ /* 0x004fe4000f8e18ff */
[----:B------:R-:W-:Y:S01]  /*38f0*/  UISETP.NE.AND UP3, UPT, UR69, URZ, UPT ;  /* 0x000000ff4500728c */ /* 0x000fe2000bf65270 */
[----:B------:R-:W-:Y:S10]  /*3900*/  @P2 BRA `(.L_x_65) ;  /* 0x00000000000c2947 */ /* 0x000ff40003800000 */
[----:B-1----:R-:W-:Y:S04]  /*3910*/  SHF.L.U32 R3, R8, 0x1f, RZ ;  /* 0x0000001f08037819 */ /* 0x002fe800000006ff */
[----:B------:R-:W1:Y:S02]  /*3920*/  SYNCS.PHASECHK.TRANS64.TRYWAIT P0, [UR5], R3 ;  /* 0x00000003ff0075a7 */ /* 0x000e640008001105 */
[----:B-1----:R-:W-:Y:S05]  /*3930*/  @!P0 BRA `(.L_x_66) ;  /* 0x0000005800b48947 */ /* 0x002fea0003800000 */
.L_x_65:
[----:B------:R-:W-:Y:S01]  /*3940*/  UISETP.NE.AND UP0, UPT, UR68, 0x1, UPT ;  /* 0x000000014400788c */ /* 0x000fe2000bf05270 */
[----:B------:R-:W-:Y:S01]  /*3950*/  PLOP3.LUT P2, PT, PT, PT, PT, 0x80, 0x8 ;  /* 0x000000000008781c */ /* 0x000fe20003f4f070 */
[----:B------:R-:W-:Y:S01]  /*3960*/  UIADD3 UR9, UPT, UPT, UR7, 0x1, URZ ;  /* 0x0000000107097890 */ /* 0x000fe2000fffe0ff */
[----:B-1----:R-:W-:Y:S01]  /*3970*/  MOV.SPILL R3, UR77 ;  /* 0x0000004d00037c02 */ /* 0x002fe20009000f00 */
[----:B------:R-:W-:Y:S01]  /*3980*/  UIADD3 UR71, UPT, UPT, UR5, 0x10, URZ ;  /* 0x0000001005477890 */ /* 0x000fe2000fffe0ff */
[----:B------:R-:W-:Y:S01]  /*3990*/  MOV.SPILL R2, UR76 ;  /* 0x0000004c00027c02 */ /* 0x000fe20009000f00 */
[----:B------:R-:W-:Y:S01]  /*39a0*/  UISETP.NE.AND UP1, UPT, UR9, 0x2, UPT ;  /* 0x000000020900788c */ /* 0x000fe2000bf25270 */
[----:B------:R-:W-:Y:S01]  /*39b0*/  PLOP3.LUT P0, PT, PT, PT, UP0, 0x80, 0x8 ;  /* 0x000000000008781c */ /* 0x000fe20003f0f008 */
[----:B------:R-:W-:Y:S02]  /*39c0*/  ULEA UR6, UR7, UR74, 0xb ;  /* 0x0000004a07067291 */ /* 0x000fe4000f8e58ff */
[----:B------:R-:W-:Y:S02]  /*39d0*/  USEL UR5, URZ, 0x1, UP1 ;  /* 0x00000001ff057887 */ /* 0x000fe40008800000 */
[----:B------:R-:W-:Y:S02]  /*39e0*/  USEL UR9, UR9, URZ, UP1 ;  /* 0x000000ff09097287 */ /* 0x000fe40008800000 */
[----:B------:R-:W-:Y:S02]  /*39f0*/  ULEA UR4, UR7, UR73, 0xc ;  /* 0x0000004907047291 */ /* 0x000fe4000f8e60ff */
[----:B------:R-:W-:Y:S01]  /*3a00*/  @UP0 ULEA UR7, UR9, UR70, 0x3 ;  /* 0x0000004609070291 */ /* 0x000fe2000f8e18ff */
[----:B------:R-:W-:Y:S01]  /*3a10*/  LOP3.LUT R8, R8, UR5, RZ, 0x3c, !PT ;  /* 0x0000000508087c12 */ /* 0x000fe2000f8e3cff */
[----:B------:R-:W-:Y:S02]  /*3a20*/  UIADD3 UR22, UPT, UPT, UR6, 0x2, URZ ;  /* 0x0000000206167890 */ /* 0x000fe4000fffe0ff */
[----:B------:R-:W-:Y:S01]  /*3a30*/  UIADD3 UR18, UPT, UPT, UR4, 0x2, URZ ;  /* 0x0000000204127890 */ /* 0x000fe2000fffe0ff */
[----:B------:R-:W-:Y:S01]  /*3a40*/  @P0 SHF.L.U32 R0, R8, 0x1f, RZ ;  /* 0x0000001f08000819 */ /* 0x000fe200000006ff */
[----:B------:R-:W-:Y:S02]  /*3a50*/  UIADD3 UR14, UPT, UPT, UR6, 0x4, URZ ;  /* 0x00000004060e7890 */ /* 0x000fe4000fffe0ff */
[----:B------:R-:W-:Y:S01]  /*3a60*/  UIADD3 UR12, UPT, UPT, UR4, 0x4, URZ ;  /* 0x00000004040c7890 */ /* 0x000fe2000fffe0ff */
[----:B------:R2:W3:Y:S01]  /*3a70*/  @P0 SYNCS.PHASECHK.TRANS64.TRYWAIT P2, [UR7], R0 ;  /* 0x00000000ff0005a7 */ /* 0x0004e20008041107 */
[----:B------:R-:W-:Y:S02]  /*3a80*/  UIADD3 UR66, UPT, UPT, UR6, 0x6, URZ ;  /* 0x0000000606427890 */ /* 0x000fe4000fffe0ff */
        /* <DEDUP_REMOVED lines=24> */
[----:B------:R-:W-:Y:S01]  /*3c10*/  UIADD3 UR68, UPT, UPT, UR68, -0x1, URZ ;  /* 0xffffffff44447890 */ /* 0x000fe2000fffe0ff */
[----:B------:R-:W-:Y:S01]  /*3c20*/  UMOV UR7, 0x40004040 ;  /* 0x4000404000077882 */ /* 0x000fe20000000000 */
[----:B------:R-:W-:Y:S01]  /*3c30*/  UMOV UR76, 0x0 ;  /* 0x00000000004c7882 */ /* 0x000fe20000000000 */
[----:B------:R-:W-:Y:S01]  /*3c40*/  UMOV UR77, 0x8100910 ;  /* 0x08100910004d7882 */ /* 0x000fe20000000000 */
[----:B------:R-:W-:Y:S01]  /*3c50*/  UMOV UR5, 0x40004040 ;  /* 0x4000404000057882 */ /* 0x000fe20000000000 */
[----:B------:R-:W-:Y:S01]  /*3c60*/  UMOV UR23, 0x40004040 ;  /* 0x4000404000177882 */ /* 0x000fe20000000000 */
[----:B------:R1:W-:Y:S01]  /*3c70*/  UTCHMMA gdesc[UR4], gdesc[UR6], tmem[UR8], tmem[UR76], idesc[UR77], UP2 ;  /* 0x00ff4c06040075ea */ /* 0x0003e20009000008 */
[----:B------:R-:W-:Y:S01]  /*3c80*/  UPLOP3.LUT UP2, UPT, UPT, UPT, UPT, 0x80, 0x8 ;  /* 0x000000000008789c */ /* 0x000fe20003f4f070 */
[----:B------:R-:W-:Y:S01]  /*3c90*/  UMOV UR19, 0x40004040 ;  /* 0x4000404000137882 */ /* 0x000fe20000000000 */
[----:B------:R-:W-:Y:S01]  /*3ca0*/  UMOV UR15, 0x40004040 ;  /* 0x40004040000f7882 */ /* 0x000fe20000000000 */
[----:B------:R4:W-:Y:S01]  /*3cb0*/  UTCHMMA gdesc[UR18], gdesc[UR22], tmem[UR8], tmem[UR76], idesc[UR77], UPT ;  /* 0x00ff4c16120075ea */ /* 0x0009e2000b800008 */
[----:B------:R-:W-:Y:S01]  /*3cc0*/  UMOV UR13, 0x40004040 ;  /* 0x40004040000d7882 */ /* 0x000fe20000000000 */
        /* <DEDUP_REMOVED lines=18> */
[----:B-1----:R-:W-:Y:S01]  /*3df0*/  UIADD3 UR4, UPT, UPT, UR4, 0xc06, URZ ;  /* 0x00000c0604047890 */ /* 0x002fe2000fffe0ff */
[----:B------:R-:W-:Y:S01]  /*3e00*/  UMOV UR6, 0x0 ;  /* 0x0000000000067882 */ /* 0x000fe20000000000 */
[----:B------:R-:W-:Y:S01]  /*3e10*/  UMOV UR7, 0x8100910 ;  /* 0x0810091000077882 */ /* 0x000fe20000000000 */
[----:B------:R-:W-:Y:S01]  /*3e20*/  UMOV UR31, 0x40004040 ;  /* 0x40004040001f7882 */ /* 0x000fe20000000000 */
[----:B----4-:R-:W-:Y:S01]  /*3e30*/  UMOV UR22, 0x0 ;  /* 0x0000000000167882 */ /* 0x010fe20000000000 */
[----:B------:R-:W-:Y:S01]  /*3e40*/  UMOV UR23, 0x8100910 ;  /* 0x0810091000177882 */ /* 0x000fe20000000000 */
[----:B------:R-:W-:Y:S01]  /*3e50*/  R2UR.FILL UR77, R3 ;  /* 0x00000000034d72ca */ /* 0x000fe200004e0000 */
[----:B------:R1:W-:Y:S01]  /*3e60*/  UTCHMMA gdesc[UR12], gdesc[UR14], tmem[UR8], tmem[UR22], idesc[UR23], UPT ;  /* 0x00ff160e0c0075ea */ /* 0x0003e2000b800008 */
[----:B------:R-:W-:Y:S01]  /*3e70*/  R2UR.FILL UR76, R2 ;  /* 0x00000000024c72ca */ /* 0x000fe200004e0000 */
[----:B------:R-:W-:Y:S01]  /*3e80*/  UTCHMMA gdesc[UR64], gdesc[UR66], tmem[UR8], tmem[UR22], idesc[UR23], UPT ;  /* 0x00ff1642400075ea */ /* 0x000fe2000b800008 */
[----:B------:R-:W-:Y:S01]  /*3e90*/  UTCHMMA gdesc[UR60], gdesc[UR62], tmem[UR8], tmem[UR22], idesc[UR23], UPT ;  /* 0x00ff163e3c0075ea */ /* 0x000fe2000b800008 */
[----:B------:R-:W-:Y:S01]  /*3ea0*/  UMOV UR18, 0x0 ;  /* 0x0000000000127882 */ /* 0x000fe20000000000 */
[----:B------:R-:W-:Y:S01]  /*3eb0*/  UMOV UR19, 0x8100910 ;  /* 0x0810091000137882 */ /* 0x000fe20000000000 */
[----:B------:R-:W-:Y:S01]  /*3ec0*/  UMOV UR29, 0x40004040 ;  /* 0x40004040001d7882 */ /* 0x000fe20000000000 */
[----:B------:R-:W-:Y:S01]  /*3ed0*/  UTCHMMA gdesc[UR56], gdesc[UR58], tmem[UR8], tmem[UR18], idesc[UR19], UPT ;  /* 0x00ff123a380075ea */ /* 0x000fe2000b800008 */
[----:B------:R-:W-:Y:S01]  /*3ee0*/  UTCHMMA gdesc[UR52], gdesc[UR54], tmem[UR8], tmem[UR18], idesc[UR19], UPT ;  /* 0x00ff1236340075ea */ /* 0x000fe2000b800008 */
[----:B------:R-:W-:Y:S01]  /*3ef0*/  UTCHMMA gdesc[UR48], gdesc[UR50], tmem[UR8], tmem[UR18], idesc[UR19], UPT ;  /* 0x00ff1232300075ea */ /* 0x000fe2000b800008 */
[----:B------:R-:W-:Y:S01]  /*3f00*/  UTCHMMA gdesc[UR44], gdesc[UR46], tmem[UR8], tmem[UR6], idesc[UR7], UPT ;  /* 0x00ff062e2c0075ea */ /* 0x000fe2000b800008 */
[----:B------:R-:W-:Y:S01]  /*3f10*/  UMOV UR27, 0x40004040 ;  /* 0x40004040001b7882 */ /* 0x000fe20000000000 */
[----:B------:R-:W-:Y:S01]  /*3f20*/  UMOV UR25, 0x40004040 ;  /* 0x4000404000197882 */ /* 0x000fe20000000000 */
[----:B------:R-:W-:Y:S01]  /*3f30*/  UMOV UR21, 0x40004040 ;  /* 0x4000404000157882 */ /* 0x000fe20000000000 */
[----:B------:R-:W-:Y:S01]  /*3f40*/  UMOV UR17, 0x40004040 ;  /* 0x4000404000117882 */ /* 0x000fe20000000000 */
[----:B------:R-:W-:Y:S01]  /*3f50*/  UMOV UR11, 0x40004040 ;  /* 0x40004040000b7882 */ /* 0x000fe20000000000 */
[----:B-1----:R-:W-:Y:S01]  /*3f60*/  UMOV UR12, 0x0 ;  /* 0x00000000000c7882 */ /* 0x002fe20000000000 */
[----:B------:R-:W-:Y:S01]  /*3f70*/  UMOV UR13, 0x8100910 ;  /* 0x08100910000d7882 */ /* 0x000fe20000000000 */
[----:B------:R-:W-:Y:S01]  /*3f80*/  UMOV UR14, 0x0 ;  /* 0x00000000000e7882 */ /* 0x000fe20000000000 */
[----:B------:R-:W-:Y:S01]  /*3f90*/  UTCHMMA gdesc[UR40], gdesc[UR42], tmem[UR8], tmem[UR12], idesc[UR13], UPT ;  /* 0x00ff0c2a280075ea */ /* 0x000fe2000b800008 */
[----:B------:R-:W-:Y:S01]  /*3fa0*/  UTCHMMA gdesc[UR36], gdesc[UR38], tmem[UR8], tmem[UR6], idesc[UR7], UPT ;  /* 0x00ff0626240075ea */ /* 0x000fe2000b800008 */
[----:B------:R-:W-:Y:S01]  /*3fb0*/  UMOV UR15, 0x8100910 ;  /* 0x08100910000f7882 */ /* 0x000fe20000000000 */
[----:B------:R-:W-:Y:S01]  /*3fc0*/  UTCHMMA gdesc[UR32], gdesc[UR34], tmem[UR8], tmem[UR18], idesc[UR19], UPT ;  /* 0x00ff1222200075ea */ /* 0x000fe2000b800008 */
[----:B------:R-:W-:Y:S01]  /*3fd0*/  UTCHMMA gdesc[UR28], gdesc[UR30], tmem[UR8], tmem[UR14], idesc[UR15], UPT ;  /* 0x00ff0e1e1c0075ea */ /* 0x000fe2000b800008 */
[----:B------:R-:W-:Y:S01]  /*3fe0*/  UTCHMMA gdesc[UR24], gdesc[UR26], tmem[UR8], tmem[UR12], idesc[UR13], UPT ;  /* 0x00ff0c1a180075ea */ /* 0x000fe2000b800008 */
[----:B------:R1:W-:Y:S01]  /*3ff0*/  UTCHMMA gdesc[UR16], gdesc[UR20], tmem[UR8], tmem[UR6], idesc[UR7], UPT ;  /* 0x00ff0614100075ea */ /* 0x0003e2000b800008 */
[----:B------:R2:W-:Y:S01]  /*4000*/  UTCHMMA gdesc[UR4], gdesc[UR10], tmem[UR8], tmem[UR76], idesc[UR77], UPT ;  /* 0x00ff4c0a040075ea */ /* 0x0005e2000b800008 */
[----:B------:R2:W-:Y:S01]  /*4010*/  UTCBAR.MULTICAST [UR71], URZ, UR72 ;  /* 0x000000ff470073e9 */ /* 0x0005e20008000848 */
[----:B-1----:R-:W-:Y:S01]  /*4020*/  UMOV UR7, UR9 ;  /* 0x0000000900077c82 */ /* 0x002fe20008000000 */
[----:B---3--:R-:W-:Y:S05]  /*4030*/  BRA.U UP3, `(.L_x_67) ;  /* 0xfffffff903247547 */ /* 0x008fea000b83ffff */
.L_x_64:
[----:B--2---:R-:W-:Y:S02]  /*4040*/  R2UR UR4, R13 ;  /* 0x000000000d0472ca */ /* 0x004fe400000e0000 */
[----:B------:R-:W-:-:S04]  /*4050*/  ISETP.NE.AND P0, PT, R10, 0x2, PT ;  /* 0x000000020a00780c */ /* 0x000fc80003f05270 */
[----:B-1----:R-:W-:Y:S02]  /*4060*/  SEL R0, RZ, 0x1, P0 ;  /* 0x00000001ff007807 */ /* 0x002fe40000000000 */
[----:B------:R-:W-:Y:S02]  /*4070*/  SEL R10, R10, RZ, P0 ;  /* 0x000000ff0a0a7207 */ /* 0x000fe40000000000 */
[----:B------:R-:W-:-:S03]  /*4080*/  LOP3.LUT R9, R9, R0, RZ, 0x3c, !PT ;  /* 0x0000000009097212 */ /* 0x000fc600078e3cff */
[----:B------:R-:W-:Y:S02]  /*4090*/  UIADD3 UR5, UPT, UPT, UR4, 0x90, URZ ;  /* 0x0000009004057890 */ /* 0x000fe4000fffe0ff */
[----:B------:R-:W-:-:S04]  /*40a0*/  UIADD3 UR4, UPT, UPT, UR75, 0x1, URZ ;  /* 0x000000014b047890 */ /* 0x000fc8000fffe0ff */
[----:B------:R-:W-:-:S03]  /*40b0*/  UISETP.NE.AND UP0, UPT, UR4, 0x4, UPT ;  /* 0x000000040400788c */ /* 0x000fc6000bf05270 */
[----:B------:R1:W-:Y:S01]  /*40c0*/  UTCBAR [UR5], URZ ;  /* 0x000000ff050073e9 */ /* 0x0003e200080000ff */
[----:B------:R-:W-:Y:S02]  /*40d0*/  USEL UR6, URZ, 0x1, UP0 ;  /* 0x00000001ff067887 */ /* 0x000fe40008000000 */
[----:B------:R-:W-:-:S04]  /*40e0*/  USEL UR75, UR4, URZ, UP0 ;  /* 0x000000ff044b7287 */ /* 0x000fc80008000000 */
[----:B------:R-:W-:Y:S01]  /*40f0*/  LOP3.LUT R11, R11, UR6, RZ, 0x3c, !PT ;  /* 0x000000060b0b7c12 */ /* 0x000fe2000f8e3cff */
[----:B------:R-:W-:Y:S07]  /*4100*/  @P1 BRA `(.L_x_68) ;  /* 0xfffffff400681947 */ /* 0x000fee000383ffff */
[----:B------:R-:W2:Y:S01]  /*4110*/  S2UR UR8, SR_CgaCtaId ;  /* 0x00000000000879c3 */ /* 0x000ea20000008800 */
[----:B------:R-:W-:Y:S01]  /*4120*/  ELECT P0, URZ, PT ;  /* 0x0000000000ff782f */ /* 0x000fe20003800000 */
[----:B------:R-:W-:Y:S01]  /*4130*/  IMAD.MOV.U32 R0, RZ, RZ, 0x1 ;  /* 0x00000001ff007424 */ /* 0x000fe200078e00ff */
[----:B------:R-:W-:Y:S01]  /*4140*/  UIADD3 UR70, UPT, UPT, UR70, 0xb0, URZ ;  /* 0x000000b046467890 */ /* 0x000fe2000fffe0ff */
[----:B------:R-:W-:Y:S01]  /*4150*/  SHF.L.U32 R3, R11, 0x1f, RZ ;  /* 0x0000001f0b037819 */ /* 0x000fe200000006ff */
[----:B------:R-:W-:-:S03]  /*4160*/  UMOV UR4, 0x40 ;  /* 0x0000004000047882 */ /* 0x000fc60000000000 */
[----:B------:R-:W-:Y:S01]  /*4170*/  UVIRTCOUNT.DEALLOC.SMPOOL 0x80 ;  /* 0x000000800000784c */ /* 0x000fe20000000000 */
[----:B--2---:R-:W-:Y:S02]  /*4180*/  ULEA UR8, UR8, UR4, 0x18 ;  /* 0x0000000408087291 */ /* 0x004fe4000f8ec0ff */
[----:B------:R-:W-:-:S07]  /*4190*/  ULEA UR4, UR75, UR70, 0x3 ;  /* 0x000000464b047291 */ /* 0x000fce000f8e18ff */
[----:B------:R2:W-:Y:S02]  /*41a0*/  @P0 STS.U8 [UR8+0x1c], R0 ;  /* 0x00001c00ff000988 */ /* 0x0005e40008000008 */
[----:B------:R-:W3:Y:S02]  /*41b0*/  SYNCS.PHASECHK.TRANS64.TRYWAIT P0, [UR4], R3 ;  /* 0x00000003ff0075a7 */ /* 0x000ee40008001104 */
[----:B--23--:R-:W-:Y:S05]  /*41c0*/  @!P0 BRA `(.L_x_69) ;  /* 0x0000005000a88947 */ /* 0x00cfea0003800000 */
.L_x_156:
[----:B------:R-:W-:-:S04]  /*41d0*/  UIADD3 UR4, UPT, UPT, UR75, 0x1, URZ ;  /* 0x000000014b047890 */ /* 0x000fc8000fffe0ff */
[----:B------:R-:W-:-:S04]  /*41e0*/  UISETP.NE.AND UP0, UPT, UR4, 0x4, UPT ;  /* 0x000000040400788c */ /* 0x000fc8000bf05270 */
[----:B------:R-:W-:Y:S02]  /*41f0*/  USEL UR6, URZ, 0x1, UP0 ;  /* 0x00000001ff067887 */ /* 0x000fe40008000000 */
[----:B------:R-:W-:-:S04]  /*4200*/  USEL UR4, UR4, URZ, UP0 ;  /* 0x000000ff04047287 */ /* 0x000fc80008000000 */
[----:B-1----:R-:W-:Y:S01]  /*4210*/  ULEA UR5, UR4, UR70, 0x3 ;  /* 0x0000004604057291 */ /* 0x002fe2000f8e18ff */
[----:B------:R-:W-:-:S04]  /*4220*/  LOP3.LUT R2, R11, UR6, RZ, 0x3c, !PT ;  /* 0x000000060b027c12 */ /* 0x000fc8000f8e3cff */
[----:B--2---:R-:W-:-:S04]  /*4230*/  SHF.L.U32 R3, R2, 0x1f, RZ ;  /* 0x0000001f02037819 */ /* 0x004fc800000006ff */
[----:B------:R-:W1:Y:S02]  /*4240*/  SYNCS.PHASECHK.TRANS64.TRYWAIT P0, [UR5], R3 ;  /* 0x00000003ff0075a7 */ /* 0x000e640008001105 */
[----:B-1----:R-:W-:Y:S05]  /*4250*/  @!P0 BRA `(.L_x_70) ;  /* 0x00000050009c8947 */ /* 0x002fea0003800000 */
.L_x_158:
[----:B------:R-:W-:-:S04]  /*4260*/  UIADD3 UR4, UPT, UPT, UR4, 0x1, URZ ;  /* 0x0000000104047890 */ /* 0x000fc8000fffe0ff */
[----:B------:R-:W-:-:S04]  /*4270*/  UISETP.NE.AND UP0, UPT, UR4, 0x4, UPT ;  /* 0x000000040400788c */ /* 0x000fc8000bf05270 */
[----:B------:R-:W-:Y:S02]  /*4280*/  USEL UR6, URZ, 0x1, UP0 ;  /* 0x00000001ff067887 */ /* 0x000fe40008000000 */
[----:B------:R-:W-:-:S04]  /*4290*/  USEL UR4, UR4, URZ, UP0 ;  /* 0x000000ff04047287 */ /* 0x000fc80008000000 */
[----:B------:R-:W-:Y:S01]  /*42a0*/  ULEA UR5, UR4, UR70, 0x3 ;  /* 0x0000004604057291 */ /* 0x000fe2000f8e18ff */
[----:B------:R-:W-:-:S04]  /*42b0*/  LOP3.LUT R2, R2, UR6, RZ, 0x3c, !PT ;  /* 0x0000000602027c12 */ /* 0x000fc8000f8e3cff */
[----:B-1----:R-:W-:-:S04]  /*42c0*/  SHF.L.U32 R3, R2, 0x1f, RZ ;  /* 0x0000001f02037819 */ /* 0x002fc800000006ff */
[----:B------:R-:W1:Y:S02]  /*42d0*/  SYNCS.PHASECHK.TRANS64.TRYWAIT P0, [UR5], R3 ;  /* 0x00000003ff0075a7 */ /* 0x000e640008001105 */
[----:B-1----:R-:W-:Y:S05]  /*42e0*/  @!P0 BRA `(.L_x_71) ;  /* 0x0000005000908947 */ /* 0x002fea0003800000 */
.L_x_160:
[----:B------:R-:W-:-:S04]  /*42f0*/  UIADD3 UR4, UPT, UPT, UR4, 0x1, URZ ;  /* 0x0000000104047890 */ /* 0x000fc8000fffe0ff */
[----:B------:R-:W-:-:S04]  /*4300*/  UISETP.NE.AND UP0, UPT, UR4, 0x4, UPT ;  /* 0x000000040400788c */ /* 0x000fc8000bf05270 */
[----:B------:R-:W-:Y:S02]  /*4310*/  USEL UR5, URZ, 0x1, UP0 ;  /* 0x00000001ff057887 */ /* 0x000fe40008000000 */
[----:B------:R-:W-:-:S04]  /*4320*/  USEL UR4, UR4, URZ, UP0 ;  /* 0x000000ff04047287 */ /* 0x000fc80008000000 */
[----:B------:R-:W-:Y:S01]  /*4330*/  ULEA UR4, UR4, UR70, 0x3 ;  /* 0x0000004604047291 */ /* 0x000fe2000f8e18ff */
[----:B-1----:R-:W-:-:S04]  /*4340*/  LOP3.LUT R3, R2, UR5, RZ, 0x3c, !PT ;  /* 0x0000000502037c12 */ /* 0x002fc8000f8e3cff */
[----:B------:R-:W-:-:S04]  /*4350*/  SHF.L.U32 R3, R3, 0x1f, RZ ;  /* 0x0000001f03037819 */ /* 0x000fc800000006ff */
[----:B------:R-:W1:Y:S02]  /*4360*/  SYNCS.PHASECHK.TRANS64.TRYWAIT P0, [UR4], R3 ;  /* 0x00000003ff0075a7 */ /* 0x000e640008001104 */
[----:B-1----:R-:W-:Y:S05]  /*4370*/  @!P0 BRA `(.L_x_72) ;  /* 0x0000005000848947 */ /* 0x002fea0003800000 */
.L_x_162:
[----:B------:R-:W-:Y:S01]  /*4380*/  NOP ;  /* 0x0000000000007918 */ /* 0x000fe20000000000 */
[----:B-1----:R-:W1:Y:S01]  /*4390*/  LDS R0, [UR8+0x14] ;  /* 0x00001408ff007984 */ /* 0x002e620008000800 */
[----:B------:R-:W-:Y:S01]  /*43a0*/  R2UR UR4, R15 ;  /* 0x000000000f0472ca */ /* 0x000fe200000e0000 */
[----:B------:R-:W-:Y:S01]  /*43b0*/  UMOV UR5, 0xffff ;  /* 0x0000ffff00057882 */ /* 0x000fe20000000000 */
[----:B------:R-:W-:-:S11]  /*43c0*/  UMOV UR6, 0x1 ;  /* 0x0000000100067882 */ /* 0x000fd60000000000 */
[----:B------:R-:W-:-:S04]  /*43d0*/  ULOP3.LUT UR4, UR4, 0xffff, URZ, 0xc0, !UPT ;  /* 0x0000ffff04047892 */ /* 0x000fc8000f8ec0ff */
[----:B------:R-:W-:-:S04]  /*43e0*/  USHF.R.U32.HI UR4, URZ, 0x5, UR4 ;  /* 0x00000005ff047899 */ /* 0x000fc80008011604 */
[----:B------:R-:W-:Y:S02]  /*43f0*/  USHF.L.U32 UR5, UR5, UR4, URZ ;  /* 0x0000000405057299 */ /* 0x000fe400080006ff */
[----:B------:R-:W-:-:S04]  /*4400*/  USHF.L.U32 UR4, UR6, UR4, URZ ;  /* 0x0000000406047299 */ /* 0x000fc800080006ff */
[----:B-1----:R-:W-:-:S04]  /*4410*/  LOP3.LUT R0, R0, UR5, RZ, 0xc0, !PT ;  /* 0x0000000500007c12 */ /* 0x002fc8000f8ec0ff */
[----:B------:R-:W-:-:S13]  /*4420*/  ISETP.NE.AND P0, PT, R0, UR5, PT ;  /* 0x0000000500007c0c */ /* 0x000fda000bf05270 */
[----:B------:R-:W-:Y:S05]  /*4430*/  @P0 BRA `(.L_x_73) ;  /* 0x0000000000580947 */ /* 0x000fea0003800000 */
[----:B------:R-:W1:Y:S02]  /*4440*/  LDS R0, [UR8+0x18] ;  /* 0x00001808ff007984 */ /* 0x000e640008000800 */
[----:B-1----:R-:W-:-:S04]  /*4450*/  LOP3.LUT R0, R0, UR4, RZ, 0xc0, !PT ;  /* 0x0000000400007c12 */ /* 0x002fc8000f8ec0ff */
[----:B------:R-:W-:-:S13]  /*4460*/  ISETP.NE.AND P0, PT, R0, UR4, PT ;  /* 0x0000000400007c0c */ /* 0x000fda000bf05270 */
[----:B------:R-:W-:Y:S05]  /*4470*/  @P0 BRA `(.L_x_74) ;  /* 0x00000000003c0947 */ /* 0x000fea0003800000 */
[----:B------:R-:W1:Y:S01]  /*4480*/  S2R R2, SR_LANEID ;  /* 0x0000000000027919 */ /* 0x000e620000000000 */
[----:B------:R-:W-:Y:S01]  /*4490*/  ULOP3.LUT UR5, URZ, UR5, URZ, 0x33, !UPT ;  /* 0x00000005ff057292 */ /* 0x000fe2000f8e33ff */
[----:B------:R-:W-:Y:S01]  /*44a0*/  LOP3.LUT R4, RZ, UR4, RZ, 0x33, !PT ;  /* 0x00000004ff047c12 */ /* 0x000fe2000f8e33ff */
[----:B------:R-:W-:Y:S02]  /*44b0*/  VOTEU.ANY UR4, UPT, PT ;  /* 0x0000000000047886 */ /* 0x000fe400038e0100 */
[----:B------:R-:W-:Y:S01]  /*44c0*/  UFLO.U32 UR4, UR4 ;  /* 0x00000004000472bd */ /* 0x000fe200080e0000 */
[----:B------:R-:W2:Y:S01]  /*44d0*/  REDUX UR6, R4 ;  /* 0x00000000040673c4 */ /* 0x000ea20000000000 */
[----:B------:R-:W-:-:S06]  /*44e0*/  IMAD.U32 R0, RZ, RZ, UR5 ;  /* 0x00000005ff007e24 */ /* 0x000fcc000f8e00ff */
[----:B------:R3:W-:Y:S01]  /*44f0*/  UTCATOMSWS.AND URZ, UR5 ;  /* 0x0000000500ff79e3 */ /* 0x0007e20008000000 */
[----:B------:R-:W4:Y:S01]  /*4500*/  REDUX UR7, R0 ;  /* 0x00000000000773c4 */ /* 0x000f220000000000 */
[----:B-1----:R-:W-:Y:S01]  /*4510*/  ISETP.EQ.U32.AND P0, PT, R2, UR4, PT ;  /* 0x0000000402007c0c */ /* 0x002fe2000bf02070 */
[----:B--2---:R-:W-:Y:S01]  /*4520*/  IMAD.U32 R2, RZ, RZ, UR6 ;  /* 0x00000006ff027e24 */ /* 0x004fe2000f8e00ff */
[----:B----4-:R-:W-:-:S11]  /*4530*/  MOV R3, UR7 ;  /* 0x0000000700037c02 */ /* 0x010fd60008000f00 */
[----:B------:R3:W-:Y:S04]  /*4540*/  @P0 ATOMS.AND RZ, [UR8+0x14], R3 ;  /* 0x00001403ffff098c */ /* 0x0007e8000a800008 */
[----:B------:R3:W-:Y:S01]  /*4550*/  @P0 ATOMS.AND RZ, [UR8+0x18], R2 ;  /* 0x00001802ffff098c */ /* 0x0007e2000a800008 */
[----:B------:R-:W-:Y:S05]  /*4560*/  BRA `(.L_x_75) ;  /* 0x0000000000147947 */ /* 0x000fea0003800000 */
.L_x_74:
[----:B------:R-:W-:Y:S02]  /*4570*/  MOV R2, 0x4590 ;  /* 0x0000459000027802 */ /* 0x000fe40000000f00 */
[----:B-----5:R-:W-:Y:S05]  /*4580*/  CALL.REL.NOINC `($__internal_0_$__cuda_sm10x_tcgen05_guardrail_trap_col_being_dealloced_not_returned_by_alloc) ;  /* 0x0000005400687944 */ /* 0x020fea0003c00000 */
[----:B------:R-:W-:Y:S05]  /*4590*/  BRA `(.L_x_75) ;  /* 0x0000000000087947 */ /* 0x000fea0003800000 */
.L_x_73:
[----:B------:R-:W-:Y:S02]  /*45a0*/  MOV R2, 0x45c0 ;  /* 0x000045c000027802 */ /* 0x000fe40000000f00 */
[----:B-----5:R-:W-:Y:S05]  /*45b0*/  CALL.REL.NOINC `($__internal_2_$__cuda_sm10x_tcgen05_guardrail_trap_unallocated_columns_being_dealloced) ;  /* 0x0000005400747944 */ /* 0x020fea0003c00000 */
.L_x_75:
[----:B------:R-:W-:Y:S01]  /*45c0*/  NOP ;  /* 0x0000000000007918 */ /* 0x000fe20000000000 */
[----:B---3--:R-:W-:Y:S05]  /*45d0*/  EXIT ;  /* 0x000000000000794d */ /* 0x008fea0003800000 */
.L_x_57:
[----:B------:R-:W-:-:S09]  /*45e0*/  UISETP.NE.OR UP0, UPT, UR17, 0x3, !UP3 ;  /* 0x000000031100788c */ /* 0x000fd2000df05670 */
[----:B------:R-:W-:Y:S05]  /*45f0*/  BRA.U UP0, `(.L_x_76) ;  /* 0x00000011005c7547 */ /* 0x000fea000b800000 */
[----:B------:R-:W1:Y:S01]  /*4600*/  LDCU UR31, c[0x0][0x370] ;  /* 0x00006e00ff1f77ac */ /* 0x000e620008000800 */
[----:B------:R-:W2:Y:S01]  /*4610*/  LDC.64 R16, c[0x0][0x348] ;  /* 0x0000d200ff107b82 */ /* 0x000ea20000000a00 */
[----:B------:R-:W-:Y:S02]  /*4620*/  HFMA2 R13, -RZ, RZ, 0, 0 ;  /* 0x00000000ff0d7431 */ /* 0x000fe400000001ff */
[----:B------:R-:W-:Y:S01]  /*4630*/  IMAD.MOV.U32 R15, RZ, RZ, 0x1 ;  /* 0x00000001ff0f7424 */ /* 0x000fe200078e00ff */
[----:B------:R-:W1:Y:S01]  /*4640*/  LDCU.128 UR40, c[0x0][0xb10] ;  /* 0x00016200ff2877ac */ /* 0x000e620008000c00 */
[----:B------:R-:W-:Y:S01]  /*4650*/  IMAD.MOV.U32 R14, RZ, RZ, RZ ;  /* 0x000000ffff0e7224 */ /* 0x000fe200078e00ff */
[----:B------:R-:W-:Y:S01]  /*4660*/  MOV R7, 0x2000 ;  /* 0x0000200000077802 */ /* 0x000fe20000000f00 */
[----:B------:R-:W3:Y:S01]  /*4670*/  LDCU UR30, c[0x0][0x374] ;  /* 0x00006e80ff1e77ac */ /* 0x000ee20008000800 */
[----:B------:R-:W4:Y:S01]  /*4680*/  LDC.64 R2, c[0x0][0x888] ;  /* 0x00022200ff027b82 */ /* 0x000f220000000a00 */
[----:B------:R-:W3:Y:S01]  /*4690*/  LDCU UR15, c[0x0][0xb0c] ;  /* 0x00016180ff0f77ac */ /* 0x000ee20008000800 */
[----:B------:R-:W2:Y:S06]  /*46a0*/  LDCU UR46, c[0x0][0xb20] ;  /* 0x00016400ff2e77ac */ /* 0x000eac0008000800 */
[----:B------:R-:W4:Y:S01]  /*46b0*/  LDC.64 R4, c[0x0][0x890] ;  /* 0x00022400ff047b82 */ /* 0x000f220000000a00 */
[----:B------:R-:W2:Y:S01]  /*46c0*/  LDCU UR4, c[0x0][0xb30] ;  /* 0x00016600ff0477ac */ /* 0x000ea20008000800 */
[----:B------:R-:W-:Y:S01]  /*46d0*/  UMOV UR21, 0x400 ;  /* 0x0000040000157882 */ /* 0x000fe20000000000 */
[----:B-1----:R-:W-:-:S02]  /*46e0*/  UIMAD.WIDE.U32 UR6, UR31, UR40, URZ ;  /* 0x000000281f0672a5 */ /* 0x002fc4000f8e00ff */
[----:B---3--:R-:W-:Y:S02]  /*46f0*/  UIMAD.WIDE.U32 UR8, UR30, UR43, URZ ;  /* 0x0000002b1e0872a5 */ /* 0x008fe4000f8e00ff */
[----:B------:R-:W-:Y:S02]  /*4700*/  ULEA UR21, UR54, UR21, 0x18 ;  /* 0x0000001536157291 */ /* 0x000fe4000f8ec0ff */
[----:B------:R-:W-:Y:S02]  /*4710*/  UPLOP3.LUT UP3, UPT, UPT, UPT, UPT, 0x40, 0x4 ;  /* 0x000000000004789c */ /* 0x000fe40003f6e870 */
[----:B------:R-:W-:Y:S01]  /*4720*/  UIADD3 UR37, UPT, UPT, UR21, 0x38, URZ ;  /* 0x0000003815257890 */ /* 0x000fe2000fffe0ff */
[----:B------:R-:W-:Y:S01]  /*4730*/  UMOV UR6, UR7 ;  /* 0x0000000700067c82 */ /* 0x000fe20008000000 */
[----:B------:R-:W-:Y:S01]  /*4740*/  UMOV UR38, UR9 ;  /* 0x0000000900267c82 */ /* 0x000fe20008000000 */
[----:B------:R-:W-:Y:S02]  /*4750*/  UISETP.GE.AND UP0, UPT, UR39, 0x1, UPT ;  /* 0x000000012700788c */ /* 0x000fe4000bf06270 */
[----:B------:R-:W-:Y:S01]  /*4760*/  UISETP.NE.AND UP4, UPT, UR39, 0x1, UPT ;  /* 0x000000012700788c */ /* 0x000fe2000bf85270 */
[----:B------:R-:W1:Y:S01]  /*4770*/  LDCU.64 UR22, c[0x0][0xb28] ;  /* 0x00016500ff1677ac */ /* 0x000e620008000a00 */
[----:B------:R-:W-:-:S02]  /*4780*/  UISETP.NE.AND UP6, UPT, UR15, 0x1, UPT ;  /* 0x000000010f00788c */ /* 0x000fc4000bfc5270 */
[----:B------:R-:W-:Y:S02]  /*4790*/  UISETP.NE.AND UP5, UPT, UR42, 0x1, UPT ;  /* 0x000000012a00788c */ /* 0x000fe4000bfa5270 */
[----:B------:R-:W-:Y:S02]  /*47a0*/  UIADD3 UR33, UPT, UPT, UR21, 0x20, URZ ;  /* 0x0000002015217890 */ /* 0x000fe4000fffe0ff */
[----:B------:R-:W-:Y:S02]  /*47b0*/  UIADD3 UR25, UPT, UPT, UR21, 0x28, URZ ;  /* 0x0000002815197890 */ /* 0x000fe4000fffe0ff */
[----:B------:R-:W-:Y:S02]  /*47c0*/  UIADD3 UR17, UPT, UPT, UR21, 0x30, URZ ;  /* 0x0000003015117890 */ /* 0x000fe4000fffe0ff */
[----:B------:R-:W-:Y:S02]  /*47d0*/  UPRMT UR37, UR54, 0x654, UR37 ;  /* 0x0000065436257896 */ /* 0x000fe40008000025 */
[----:B------:R-:W-:-:S02]  /*47e0*/  USHF.R.U32.HI UR44, URZ, UR41, UR6 ;  /* 0x00000029ff2c7299 */ /* 0x000fc40008011606 */
[----:B--2---:R-:W-:Y:S02]  /*47f0*/  USHF.R.U32.HI UR38, URZ, UR46, UR38 ;  /* 0x0000002eff267299 */ /* 0x004fe40008011626 */
[----:B------:R-:W-:-:S11]  /*4800*/  UISETP.NE.AND UP2, UPT, UR4, 0x1, UPT ;  /* 0x000000010400788c */ /* 0x000fd6000bf45270 */
.L_x_87:
[C---:B------:R-:W-:Y:S02]  /*4810*/  LEA R12, R14.reuse, UR21, 0x3 ;  /* 0x000000150e0c7c11 */ /* 0x040fe4000f8e18ff */
[----:B------:R-:W-:Y:S02]  /*4820*/  SHF.L.U32 R9, R13, 0x1f, RZ ;  /* 0x0000001f0d097819 */ /* 0x000fe400000006ff */
[----:B------:R-:W-:Y:S02]  /*4830*/  LEA R10, R14, UR21, 0x4 ;  /* 0x000000150e0a7c11 */ /* 0x000fe4000f8e20ff */
[----:B--2---:R-:W2:Y:S02]  /*4840*/  SYNCS.PHASECHK.TRANS64.TRYWAIT P0, [R12+URZ+0x70], R9 ;  /* 0x000070090c0075a7 */ /* 0x004ea400080011ff */
[----:B--2---:R-:W-:Y:S05]  /*4850*/  @!P0 BRA `(.L_x_77) ;  /* 0x0000004c00648947 */ /* 0x004fea0003800000 */
.L_x_163:
[----:B--2---:R-:W2:Y:S01]  /*4860*/  LDS.128 R8, [R10+0x100] ;  /* 0x000100000a087984 */ /* 0x004ea20000000c00 */
[----:B------:R-:W-:Y:S01]  /*4870*/  UISETP.GE.AND UP0, UPT, UR39, 0x1, UPT ;  /* 0x000000012700788c */ /* 0x000fe2000bf06270 */
[----:B------:R-:W-:Y:S01]  /*4880*/  @!PT LDS RZ, [RZ] ;  /* 0x00000000fffff984 */ /* 0x000fe20000000800 */
[----:B------:R-:W-:Y:S01]  /*4890*/  @!PT LDS RZ, [RZ] ;  /* 0x00000000fffff984 */ /* 0x000fe20000000800 */
[----:B------:R-:W-:Y:S01]  /*48a0*/  @!PT LDS RZ, [RZ] ;  /* 0x00000000fffff984 */ /* 0x000fe20000000800 */
[----:B------:R-:W-:Y:S01]  /*48b0*/  @!PT LDS RZ, [RZ] ;  /* 0x00000000fffff984 */ /* 0x000fe20000000800 */
[----:B------:R3:W-:Y:S06]  /*48c0*/  MEMBAR.ALL.CTA ;  /* 0x0000000000007992 */ /* 0x0007ec0000008000 */
[----:B---3--:R-:W3:Y:S01]  /*48d0*/  FENCE.VIEW.ASYNC.S ;  /* 0x00000000000073c6 */ /* 0x008ee20000000000 */
[----:B--2---:R-:W-:Y:S11]  /*48e0*/  LOP3.LUT P0, RZ, R10, 0x1, RZ, 0xc0, !PT ;  /* 0x000000010aff7812 */ /* 0x004ff6000780c0ff */
[----:B------:R-:W-:Y:S02]  /*48f0*/  @!UPT UIADD3 URZ, UPT, UPT, URZ, URZ, URZ ;  /* 0x000000fffffff290 */ /* 0x000fe4000fffe0ff */
[----:B---3--:R-:W-:Y:S01]  /*4900*/  VOTEU.ANY UP1, P0 ;  /* 0x0000000000ff7886 */ /* 0x008fe20000020100 */
[----:B------:R-:W-:Y:S11]  /*4910*/  PLOP3.LUT P0, PT, PT, PT, UP1, 0x80, 0x8 ;  /* 0x000000000008781c */ /* 0x000ff60003f0f018 */
[----:B------:R-:W-:Y:S02]  /*4920*/  @!UPT UIADD3 URZ, UPT, UPT, URZ, URZ, URZ ;  /* 0x000000fffffff290 */ /* 0x000fe4000fffe0ff */
[----:B------:R-:W-:Y:S02]  /*4930*/  @P0 SHF.R.U32.HI R0, RZ, 0x10, R9 ;  /* 0x00000010ff000819 */ /* 0x000fe40000011609 */
[----:B------:R-:W-:Y:S02]  /*4940*/  @P0 MOV R6, R8 ;  /* 0x0000000800060202 */ /* 0x000fe40000000f00 */
[----:B------:R-:W-:Y:S01]  /*4950*/  @P0 R2UR UR4, R0 ;  /* 0x00000000000402ca */ /* 0x000fe200000e0000 */
[----:B------:R-:W-:Y:S01]  /*4960*/  VIADD R0, R12, 0x80 ;  /* 0x000000800c007836 */ /* 0x000fe20000000000 */
[----:B------:R-:W-:Y:S02]  /*4970*/  @P0 LOP3.LUT R8, R9, 0xffff, RZ, 0xc0, !PT ;  /* 0x0000ffff09080812 */ /* 0x000fe400078ec0ff */
[----:B------:R-:W-:Y:S02]  /*4980*/  @P0 R2UR UR6, R6 ;  /* 0x00000000060602ca */ /* 0x000fe400000e0000 */
[----:B------:R-:W-:Y:S02]  /*4990*/  PRMT R0, RZ, 0x654, R0 ;  /* 0x00000654ff007816 */ /* 0x000fe40000000000 */
[----:B------:R-:W-:Y:S02]  /*49a0*/  @P0 R2UR UR5, R8 ;  /* 0x00000000080502ca */ /* 0x000fe400000e0000 */
[----:B------:R2:W-:Y:S03]  /*49b0*/  SYNCS.ARRIVE.TRANS64.RED.A1T0 RZ, [R0+URZ], RZ ;  /* 0x000000ff00ff79a7 */ /* 0x0005e600081004ff */
[----:B------:R-:W-:Y:S04]  /*49c0*/  @UP1 UMOV UR29, UR4 ;  /* 0x00000004001d1c82 */ /* 0x000fe80008000000 */
[----:B------:R-:W-:Y:S04]  /*49d0*/  @UP1 UMOV UR14, UR6 ;  /* 0x00000006000e1c82 */ /* 0x000fe80008000000 */
[----:B------:R-:W-:Y:S01]  /*49e0*/  @UP1 UMOV UR13, UR5 ;  /* 0x00000005000d1c82 */ /* 0x000fe20008000000 */
[----:B------:R-:W-:Y:S05]  /*49f0*/  BRA.U !UP0, `(.L_x_78) ;  /* 0x0000000108a47547 */ /* 0x000fea000b800000 */
[----:B------:R-:W-:Y:S02]  /*4a00*/  UIMAD.WIDE.U32 UR18, UR13, UR43, URZ ;  /* 0x0000002b0d1272a5 */ /* 0x000fe4000f8e00ff */
[----:B------:R-:W-:Y:S02]  /*4a10*/  UIMAD.WIDE.U32 UR26, UR14, UR40, URZ ;  /* 0x000000280e1a72a5 */ /* 0x000fe4000f8e00ff */
[----:B------:R-:W-:Y:S02]  /*4a20*/  USEL UR4, UR30, UR38, !UP5 ;  /* 0x000000261e047287 */ /* 0x000fe4000e800000 */
[----:B------:R-:W-:Y:S02]  /*4a30*/  USEL UR7, UR31, UR44, !UP6 ;  /* 0x0000002c1f077287 */ /* 0x000fe4000f000000 */
[----:B-1----:R-:W-:Y:S02]  /*4a40*/  UIMAD.WIDE.U32 UR8, UR4, UR22, URZ ;  /* 0x00000016040872a5 */ /* 0x002fe4000f8e00ff */
[----:B------:R-:W-:Y:S01]  /*4a50*/  UIMAD.WIDE.U32 UR10, UR7, UR22, URZ ;  /* 0x00000016070a72a5 */ /* 0x000fe2000f8e00ff */
[----:B------:R-:W-:Y:S02]  /*4a60*/  UMOV UR5, UR19 ;  /* 0x0000001300057c82 */ /* 0x000fe40008000000 */
[----:B------:R-:W-:Y:S03]  /*4a70*/  USHF.R.U32.HI UR6, URZ, UR46, UR5 ;  /* 0x0000002eff067299 */ /* 0x000fe60008011605 */
[----:B------:R-:W-:Y:S01]  /*4a80*/  UMOV UR5, UR27 ;  /* 0x0000001b00057c82 */ /* 0x000fe20008000000 */
[----:B------:R-:W-:Y:S02]  /*4a90*/  USEL UR6, UR13, UR6, !UP5 ;  /* 0x000000060d067287 */ /* 0x000fe4000e800000 */
[----:B------:R-:W-:Y:S03]  /*4aa0*/  USHF.R.U32.HI UR12, URZ, UR41, UR5 ;  /* 0x00000029ff0c7299 */ /* 0x000fe60008011605 */
[----:B------:R-:W-:Y:S02]  /*4ab0*/  UMOV UR5, UR9 ;  /* 0x0000000900057c82 */ /* 0x000fe40008000000 */
[----:B------:R-:W-:Y:S03]  /*4ac0*/  @UP4 USHF.R.U32.HI UR4, URZ, UR23, UR5 ;  /* 0x00000017ff044299 */ /* 0x000fe60008011605 */
[----:B------:R-:W-:Y:S01]  /*4ad0*/  UMOV UR5, UR11 ;  /* 0x0000000b00057c82 */ /* 0x000fe20008000000 */
[----:B------:R-:W-:Y:S02]  /*4ae0*/  UIMAD UR4, UR39, UR4, URZ ;  /* 0x00000004270472a4 */ /* 0x000fe4000f8e02ff */
[----:B------:R-:W-:Y:S02]  /*4af0*/  @UP4 USHF.R.U32.HI UR7, URZ, UR23, UR5 ;  /* 0x00000017ff074299 */ /* 0x000fe40008011605 */
[----:B------:R-:W-:Y:S02]  /*4b00*/  UIMAD.WIDE.U32 UR10, UR6, UR22, URZ ;  /* 0x00000016060a72a5 */ /* 0x000fe4000f8e00ff */
[----:B------:R-:W-:Y:S02]  /*4b10*/  USEL UR5, UR14, UR12, !UP6 ;  /* 0x0000000c0e057287 */ /* 0x000fe4000f000000 */
[----:B------:R-:W-:Y:S02]  /*4b20*/  UIMAD UR8, UR39, UR7, URZ ;  /* 0x00000007270872a4 */ /* 0x000fe4000f8e02ff */
[----:B------:R-:W-:Y:S03]  /*4b30*/  UISETP.GE.AND UP0, UPT, UR6, UR4, UPT ;  /* 0x000000040600728c */ /* 0x000fe6000bf06270 */
[----:B------:R-:W-:Y:S01]  /*4b40*/  UMOV UR4, UR11 ;  /* 0x0000000b00047c82 */ /* 0x000fe20008000000 */
[----:B------:R-:W-:Y:S02]  /*4b50*/  UISETP.GE.OR UP0, UPT, UR5, UR8, UP0 ;  /* 0x000000080500728c */ /* 0x000fe40008706670 */
[----:B------:R-:W-:Y:S02]  /*4b60*/  USHF.R.U32.HI UR4, URZ, UR23, UR4 ;  /* 0x00000017ff047299 */ /* 0x000fe40008011604 */
[----:B------:R-:W-:Y:S02]  /*4b70*/  UIMAD.WIDE.U32 UR8, UR5, UR22, URZ ;  /* 0x00000016050872a5 */ /* 0x000fe4000f8e00ff */
[----:B------:R-:W-:Y:S04]  /*4b80*/  USEL UR10, UR6, UR4, !UP4 ;  /* 0x00000004060a7287 */ /* 0x000fe8000e000000 */
[----:B------:R-:W-:Y:S01]  /*4b90*/  UIADD3 UR11, UPT, UPT, -UR10, URZ, URZ ;  /* 0x000000ff0a0b7290 */ /* 0x000fe2000fffe1ff */
[----:B------:R-:W-:Y:S02]  /*4ba0*/  @!UP0 UMOV UR4, UR9 ;  /* 0x0000000900048c82 */ /* 0x000fe40008000000 */
[----:B------:R-:W-:Y:S02]  /*4bb0*/  @!UP0 USHF.R.U32.HI UR4, URZ, UR23, UR4 ;  /* 0x00000017ff048299 */ /* 0x000fe40008011604 */
[----:B------:R-:W-:Y:S02]  /*4bc0*/  UIMAD UR8, UR39, UR11, UR6 ;  /* 0x0000000b270872a4 */ /* 0x000fe4000f8e0206 */
[----:B------:R-:W-:Y:S04]  /*4bd0*/  @!UP0 USEL UR4, UR5, UR4, !UP4 ;  /* 0x0000000405048287 */ /* 0x000fe8000e000000 */
[----:B------:R-:W-:Y:S02]  /*4be0*/  @!UP0 UIMAD UR8, UR7, UR8, UR4 ;  /* 0x00000008070882a4 */ /* 0x000fe4000f8e0204 */
[----:B------:R-:W-:Y:S02]  /*4bf0*/  @!UP0 UIADD3 UR9, UPT, UPT, UR10, -UR4, URZ ;  /* 0x800000040a098290 */ /* 0x000fe4000fffe0ff */
[----:B------:R-:W-:Y:S02]  /*4c00*/  UIADD3 UR4, UPT, UPT, -UR5, URZ, URZ ;  /* 0x000000ff05047290 */ /* 0x000fe4000fffe1ff */
[----:B------:R-:W-:Y:S02]  /*4c10*/  UIADD3 UR7, UPT, UPT, -UR6, URZ, URZ ;  /* 0x000000ff06077290 */ /* 0x000fe4000fffe1ff */
[----:B------:R-:W-:Y:S02]  /*4c20*/  @!UP0 UIMAD UR6, UR9, UR39, UR5 ;  /* 0x00000027090682a4 */ /* 0x000fe4000f8e0205 */
[----:B------:R-:W-:Y:S02]  /*4c30*/  UIMAD UR14, UR15, UR4, UR14 ;  /* 0x000000040f0e72a4 */ /* 0x000fe4000f8e020e */
[----:B------:R-:W-:Y:S01]  /*4c40*/  UIMAD UR13, UR42, UR7, UR13 ;  /* 0x000000072a0d72a4 */ /* 0x000fe2000f8e020d */
[----:B------:R-:W-:Y:S02]  /*4c50*/  @!UP0 UMOV UR5, UR8 ;  /* 0x0000000800058c82 */ /* 0x000fe40008000000 */
[----:B------:R-:W-:Y:S02]  /*4c60*/  UIMAD UR14, UR5, UR15, UR14 ;  /* 0x0000000f050e72a4 */ /* 0x000fe4000f8e020e */
[----:B------:R-:W-:Y:S11]  /*4c70*/  UIMAD UR13, UR6, UR42, UR13 ;  /* 0x0000002a060d72a4 */ /* 0x000ff6000f8e020d */
[----:B------:R-:W-:Y:S01]  /*4c80*/  @!UPT UIADD3 URZ, UPT, UPT, URZ, URZ, URZ ;  /* 0x000000fffffff290 */ /* 0x000fe2000fffe0ff */
.L_x_78:
[----:B------:R-:W3:Y:S01]  /*4c90*/  @!UP2 LDCU.128 UR8, c[0x0][0xb10] ;  /* 0x00016200ff08a7ac */ /* 0x000ee20008000c00 */
[C---:B----4-:R-:W-:Y:S02]  /*4ca0*/  ISETP.NE.U32.AND P1, PT, R4.reuse, RZ, PT ;  /* 0x000000ff0400720c */ /* 0x050fe40003f25070 */
[----:B------:R-:W-:Y:S02]  /*4cb0*/  ISETP.NE.U32.AND P0, PT, R4, RZ, PT ;  /* 0x000000ff0400720c */ /* 0x000fe40003f05070 */
[C---:B------:R-:W-:Y:S02]  /*4cc0*/  ISETP.NE.AND.EX P1, PT, R5.reuse, RZ, PT, P1 ;  /* 0x000000ff0500720c */ /* 0x040fe40003f25310 */
[----:B------:R-:W-:Y:S01]  /*4cd0*/  ISETP.NE.AND.EX P0, PT, R5, RZ, PT, P0 ;  /* 0x000000ff0500720c */ /* 0x000fe20003f05300 */
[----:B------:R-:W4:Y:S01]  /*4ce0*/  @!UP2 LDCU UR5, c[0x0][0xb0c] ;  /* 0x00016180ff05a7ac */ /* 0x000f220008000800 */
[----:B------:R-:W-:Y:S01]  /*4cf0*/  SHF.L.U32 R9, R15, 0x1f, RZ ;  /* 0x0000001f0f097819 */ /* 0x000fe200000006ff */
[----:B------:R-:W-:Y:S02]  /*4d00*/  USHF.L.U32 UR35, UR16, 0x7, URZ ;  /* 0x0000000710237899 */ /* 0x000fe400080006ff */
[----:B------:R-:W-:Y:S02]  /*4d10*/  USHF.L.U32 UR34, UR20, 0x6, URZ ;  /* 0x0000000614227899 */ /* 0x000fe400080006ff */
[----:B---3--:R-:W-:Y:S07]  /*4d20*/  UIMAD.WIDE.U32 UR6, UR14, UR8, URZ ;  /* 0x000000080e0672a5 */ /* 0x008fee000f8e00ff */
[----:B------:R-:W-:Y:S01]  /*4d30*/  @!UP2 UMOV UR4, UR7 ;  /* 0x000000070004ac82 */ /* 0x000fe20008000000 */
[----:B----4-:R-:W-:Y:S02]  /*4d40*/  @!UP2 UISETP.NE.AND UP0, UPT, UR5, 0x1, UPT ;  /* 0x000000010500a88c */ /* 0x010fe4000bf05270 */
[----:B------:R-:W-:Y:S02]  /*4d50*/  @!UP2 USHF.R.U32.HI UR4, URZ, UR9, UR4 ;  /* 0x00000009ff04a299 */ /* 0x000fe40008011604 */
[----:B------:R-:W-:Y:S02]  /*4d60*/  UIMAD.WIDE.U32 UR6, UR13, UR11, URZ ;  /* 0x0000000b0d0672a5 */ /* 0x000fe4000f8e00ff */
[----:B------:R-:W-:Y:S02]  /*4d70*/  @!UP2 USEL UR8, UR14, UR4, !UP0 ;  /* 0x000000040e08a287 */ /* 0x000fe4000c000000 */
[----:B------:R-:W-:Y:S03]  /*4d80*/  @!UP2 UISETP.NE.AND UP0, UPT, UR10, 0x1, UPT ;  /* 0x000000010a00a88c */ /* 0x000fe6000bf05270 */
[----:B------:R-:W-:Y:S02]  /*4d90*/  @!UP2 UMOV UR6, UR7 ;  /* 0x000000070006ac82 */ /* 0x000fe40008000000 */
[----:B------:R-:W3:Y:S02]  /*4da0*/  @!UP2 LDCU UR4, c[0x0][0xb20] ;  /* 0x00016400ff04a7ac */ /* 0x000ee40008000800 */
[----:B---3--:R-:W-:Y:S04]  /*4db0*/  @!UP2 USHF.R.U32.HI UR6, URZ, UR4, UR6 ;  /* 0x00000004ff06a299 */ /* 0x008fe80008011606 */
[----:B------:R-:W-:Y:S04]  /*4dc0*/  @!UP2 USEL UR6, UR13, UR6, !UP0 ;  /* 0x000000060d06a287 */ /* 0x000fe8000c000000 */
[----:B------:R-:W-:Y:S02]  /*4dd0*/  @!UP2 UIADD3 UR4, UPT, UPT, -UR8, UR6, URZ ;  /* 0x000000060804a290 */ /* 0x000fe4000fffe1ff */
[----:B------:R-:W-:Y:S02]  /*4de0*/  @!UP2 UIADD3 UR6, UPT, UPT, UR8, -UR6, URZ ;  /* 0x800000060806a290 */ /* 0x000fe4000fffe0ff */
[----:B------:R-:W-:Y:S02]  /*4df0*/  @!UP2 UIMAD UR14, UR4, UR5, UR14 ;  /* 0x00000005040ea2a4 */ /* 0x000fe4000f8e020e */
[----:B------:R-:W-:Y:S01]  /*4e00*/  @!UP2 UIMAD UR13, UR6, UR10, UR13 ;  /* 0x0000000a060da2a4 */ /* 0x000fe2000f8e020d */
[----:B------:R-:W-:Y:S11]  /*4e10*/  BRA.U UP3, `(.L_x_79) ;  /* 0x0000000103107547 */ /* 0x000ff6000b800000 */
[----:B--2---:R-:W-:Y:S04]  /*4e20*/  MOV R0, UR45 ;  /* 0x0000002d00007c02 */ /* 0x004fe80008000f00 */
[----:B------:R-:W-:Y:S04]  /*4e30*/  SHF.L.U32 R11, R0, 0x1f, RZ ;  /* 0x0000001f000b7819 */ /* 0x000fe800000006ff */
[----:B------:R-:W2:Y:S02]  /*4e40*/  SYNCS.PHASECHK.TRANS64.TRYWAIT P2, [UR21+0x68], R11 ;  /* 0x0000680bff0075a7 */ /* 0x000ea40008041115 */
[----:B--2---:R-:W-:Y:S05]  /*4e50*/  @!P2 BRA `(.L_x_80) ;  /* 0x0000004400f8a947 */ /* 0x004fea0003800000 */
.L_x_79:
[----:B------:R-:W-:Y:S05]  /*4e60*/  @!P1 BRA `(.L_x_81) ;  /* 0x0000000000309947 */ /* 0x000fea0003800000 */
[----:B------:R-:W-:Y:S01]  /*4e70*/  ISETP.NE.U32.AND P1, PT, R2, RZ, PT ;  /* 0x000000ff0200720c */ /* 0x000fe20003f25070 */
[----:B------:R-:W3:Y:S01]  /*4e80*/  LDCU.64 UR4, c[0x0][0x358] ;  /* 0x00006b00ff0477ac */ /* 0x000ee20008000a00 */
[----:B------:R-:W-:Y:S02]  /*4e90*/  IMAD.MOV.U32 R56, RZ, RZ, 0x1 ;  /* 0x00000001ff387424 */ /* 0x000fe400078e00ff */
[----:B------:R-:W-:Y:S11]  /*4ea0*/  ISETP.NE.AND.EX P1, PT, R3, RZ, PT, P1 ;  /* 0x000000ff0300720c */ /* 0x000ff60003f25310 */
[----:B------:R-:W-:Y:S02]  /*4eb0*/  @!UPT UIADD3 URZ, UPT, UPT, URZ, URZ, URZ ;  /* 0x000000fffffff290 */ /* 0x000fe4000fffe0ff */
[----:B--2---:R-:W2:Y:S01]  /*4ec0*/  @P1 LDC.64 R10, c[0x0][0x888] ;  /* 0x00022200ff0a1b82 */ /* 0x004ea20000000a00 */
[----:B------:R-:W-:Y:S04]  /*4ed0*/  @P1 IMAD R0, R4, UR60, RZ ;  /* 0x0000003c04001c24 */ /* 0x000fe8000f8e02ff */
[----:B--2---:R-:W-:Y:S04]  /*4ee0*/  @P1 IMAD.WIDE R10, R0, 0x4, R10 ;  /* 0x00000004000a1825 */ /* 0x004fe800078e020a */
[----:B------:R-:W-:Y:S01]  /*4ef0*/  HFMA2 R0, -RZ, RZ, 0, 5.9604644775390625e-08 ;  /* 0x00000001ff007431 */ /* 0x000fe200000001ff */
[----:B---3-5:R3:W5:Y:S04]  /*4f00*/  @P1 LDG.E R27, desc[UR4][R10.64] ;  /* 0x000000040a1b1981 */ /* 0x028768000c1e1900 */
[----:B------:R-:W-:Y:S01]  /*4f10*/  @!P1 PRMT R56, R0, 0x7610, R56 ;  /* 0x0000761000389816 */ /* 0x000fe20000000038 */
[----:B---3--:R-:W4:Y:S06]  /*4f20*/  @!P1 LDC R27, c[0x0][0x880] ;  /* 0x00022000ff1b9b82 */ /* 0x008f2c0000000800 */
.L_x_81:
[----:B----45:R-:W-:Y:S01]  /*4f30*/  @!P0 FSETP.EQ.AND P1, PT, R27, RZ, PT ;  /* 0x000000ff1b00820b */ /* 0x030fe20003f22000 */
[----:B------:R-:W-:Y:S01]  /*4f40*/  @!UPT UIADD3 URZ, UPT, UPT, URZ, URZ, URZ ;  /* 0x000000fffffff290 */ /* 0x000fe2000fffe0ff */
[----:B------:R-:W-:Y:S11]  /*4f50*/  @!P0 BRA `(.L_x_82) ;  /* 0x0000000000188947 */ /* 0x000ff60003800000 */
[----:B------:R-:W-:Y:S02]  /*4f60*/  LOP3.LUT P0, RZ, R56, 0xff, RZ, 0xc0, !PT ;  /* 0x000000ff38ff7812 */ /* 0x000fe4000780c0ff */
[----:B------:R-:W-:Y:S04]  /*4f70*/  ISETP.NE.U32.AND P1, PT, R2, RZ, PT ;  /* 0x000000ff0200720c */ /* 0x000fe80003f25070 */
[----:B------:R-:W-:Y:S04]  /*4f80*/  ISETP.NE.AND.EX P1, PT, R3, RZ, PT, P1 ;  /* 0x000000ff0300720c */ /* 0x000fe80003f25310 */
[----:B------:R-:W-:Y:S03]  /*4f90*/  PLOP3.LUT P1, PT, P1, PT, PT, 0x8, 0x80 ;  /* 0x000000000080781c */ /* 0x000fe60000f2e170 */
[----:B------:R-:W-:Y:S11]  /*4fa0*/  @P0 FSETP.EQ.AND P1, PT, R27, RZ, PT ;  /* 0x000000ff1b00020b */ /* 0x000ff60003f22000 */
[----:B------:R-:W-:Y:S02]  /*4fb0*/  @!UPT UIADD3 URZ, UPT, UPT, URZ, URZ, URZ ;  /* 0x000000fffffff290 */ /* 0x000fe4000fffe0ff */
.L_x_82:
[----:B------:R-:W3:Y:S01]  /*4fc0*/  SYNCS.PHASECHK.TRANS64.TRYWAIT P2, [UR21+0x40], R9 ;  /* 0x00004009ff0075a7 */ /* 0x000ee20008041115 */
[----:B------:R-:W-:Y:S04]  /*4fd0*/  ELECT P0, URZ, PT ;  /* 0x0000000000ff782f */ /* 0x000fe80003800000 */
[----:B------:R-:W-:Y:S11]  /*4fe0*/  PLOP3.LUT P1, PT, P1, P0, PT, 0xf2, 0x2f ;  /* 0x00000000002f781c */ /* 0x000ff60000f21e72 */
[----:B------:R-:W-:Y:S02]  /*4ff0*/  @!UPT UIADD3 URZ, UPT, UPT, URZ, URZ, URZ ;  /* 0x000000fffffff290 */ /* 0x000fe4000fffe0ff */
[----:B------:R-:W-:Y:S05]  /*5000*/  @!P1 IADD3 R8, P0, PT, R16, 0x580, RZ ;  /* 0x0000058010089810 */ /* 0x000fea0007f1e0ff */
[----:B------:R-:W-:Y:S01]  /*5010*/  @!P1 IMAD.X R6, RZ, RZ, R17, P0 ;  /* 0x000000ffff069224 */ /* 0x000fe200000e0611 */
[----:B---3--:R-:W-:Y:S07]  /*5020*/  @!P2 BRA `(.L_x_83) ;  /* 0x00000044009ca947 */ /* 0x008fee0003800000 */
.L_x_166:
[----:B------:R-:W-:Y:S01]  /*5030*/  @!P1 R2UR UR5, R8 ;  /* 0x00000000080592ca */ /* 0x000fe200000e0000 */
[----:B------:R-:W-:Y:S01]  /*5040*/  VOTEU.ALL UP0, P1 ;  /* 0x0000000000ff7886 */ /* 0x000fe20000800000 */
[----:B------:R-:W-:Y:S01]  /*5050*/  @!P1 R2UR UR4, R6 ;  /* 0x00000000060492ca */ /* 0x000fe200000e0000 */
[----:B--2---:R-:W-:Y:S01]  /*5060*/  @!P1 IMAD.MOV.U32 R0, RZ, RZ, 0x2000 ;  /* 0x00002000ff009424 */ /* 0x004fe200078e00ff */
[----:B------:R-:W-:Y:S01]  /*5070*/  UMOV UR8, 0x0 ;  /* 0x0000000000087882 */ /* 0x000fe20000000000 */
[----:B------:R-:W-:Y:S01]  /*5080*/  UMOV UR9, 0x10000000 ;  /* 0x1000000000097882 */ /* 0x000fe20000000000 */
[----:B------:R-:W-:Y:S01]  /*5090*/  @!UP0 UIADD3 UR32, UPT, UPT, UR21, 0x200, URZ ;  /* 0x0000020015208890 */ /* 0x000fe2000fffe0ff */
[----:B------:R-:W-:Y:S01]  /*50a0*/  @!P1 IADD3 R8, P0, PT, R16, 0x580, RZ ;  /* 0x0000058010089810 */ /* 0x000fe20007f1e0ff */
[----:B------:R-:W-:Y:S01]  /*50b0*/  VOTEU.ALL UP0, P1 ;  /* 0x0000000000ff7886 */ /* 0x000fe20000800000 */
[----:B------:R-:W-:Y:S01]  /*50c0*/  UMOV UR36, UR60 ;  /* 0x0000003c00247c82 */ /* 0x000fe20008000000 */
[----:B------:R-:W-:Y:S02]  /*50d0*/  UPRMT UR6, UR54, 0x654, UR33 ;  /* 0x0000065436067896 */ /* 0x000fe40008000021 */
[----:B------:R-:W-:Y:S02]  /*50e0*/  @!P1 IMAD.X R6, RZ, RZ, R17, P0 ;  /* 0x000000ffff069224 */ /* 0x000fe400000e0611 */
[----:B------:R-:W-:Y:S02]  /*50f0*/  IMAD.U32 R10, RZ, RZ, UR5 ;  /* 0x00000005ff0a7e24 */ /* 0x000fe4000f8e00ff */
[----:B------:R-:W-:Y:S03]  /*5100*/  IMAD.U32 R11, RZ, RZ, UR4 ;  /* 0x00000004ff0b7e24 */ /* 0x000fe6000f8e00ff */
[----:B------:R-:W-:Y:S02]  /*5110*/  @!P1 R2UR UR4, R10 ;  /* 0x000000000a0492ca */ /* 0x000fe400000e0000 */
[----:B------:R-:W-:Y:S11]  /*5120*/  @!P1 R2UR UR5, R11 ;  /* 0x000000000b0592ca */ /* 0x000ff600000e0000 */
[----:B------:R-:W-:Y:S02]  /*5130*/  @!UPT UIADD3 URZ, UPT, UPT, URZ, URZ, URZ ;  /* 0x000000fffffff290 */ /* 0x000fe4000fffe0ff */
[----:B------:R2:W-:Y:S01]  /*5140*/  @!UP0 UTMALDG.3D [UR32], [UR4], desc[UR8] ;  /* 0x00000820040085b4 */ /* 0x0005e20008011000 */
[----:B------:R2:W-:Y:S01]  /*5150*/  @!P1 SYNCS.ARRIVE.TRANS64.RED.A0TR RZ, [UR21+0x20], R0 ;  /* 0x00002000ffff99a7 */ /* 0x0005e20008300415 */
[----:B------:R-:W-:Y:S01]  /*5160*/  SYNCS.ARRIVE.TRANS64.RED.A1T0 RZ, [UR6], RZ ;  /* 0x000000ffffff79a7 */ /* 0x000fe20008100406 */
[----:B------:R-:W3:Y:S02]  /*5170*/  SYNCS.PHASECHK.TRANS64.TRYWAIT P2, [UR21+0x48], R9 ;  /* 0x00004809ff0075a7 */ /* 0x000ee40008041115 */
[----:B--23--:R-:W-:Y:S05]  /*5180*/  @!P2 BRA `(.L_x_84) ;  /* 0x00000044005ca947 */ /* 0x00cfea0003800000 */
.L_x_168:
        /* <DEDUP_REMOVED lines=8> */
[----:B------:R-:W-:Y:S01]  /*5210*/  @!UP0 UIADD3 UR24, UPT, UPT, UR21, 0x2200, URZ ;  /* 0x0000220015188890 */ /* 0x000fe2000fffe0ff */
[----:B------:R-:W-:Y:S01]  /*5220*/  VOTEU.ALL UP0, P1 ;  /* 0x0000000000ff7886 */ /* 0x000fe20000800000 */
[----:B------:R-:W-:Y:S01]  /*5230*/  UMOV UR27, UR35 ;  /* 0x00000023001b7c82 */ /* 0x000fe20008000000 */
[----:B------:R-:W-:Y:S02]  /*5240*/  UMOV UR28, UR60 ;  /* 0x0000003c001c7c82 */ /* 0x000fe40008000000 */
[----:B------:R-:W-:Y:S01]  /*5250*/  IMAD.U32 R10, RZ, RZ, UR5 ;  /* 0x00000005ff0a7e24 */ /* 0x000fe2000f8e00ff */
[----:B------:R-:W-:Y:S01]  /*5260*/  UPRMT UR6, UR54, 0x654, UR25 ;  /* 0x0000065436067896 */ /* 0x000fe20008000019 */
[----:B------:R-:W-:Y:S02]  /*5270*/  IMAD.U32 R11, RZ, RZ, UR4 ;  /* 0x00000004ff0b7e24 */ /* 0x000fe4000f8e00ff */
[----:B------:R-:W-:Y:S01]  /*5280*/  @!P1 IMAD.X R6, RZ, RZ, R17, P0 ;  /* 0x000000ffff069224 */ /* 0x000fe200000e0611 */
        /* <DEDUP_REMOVED lines=8> */
.L_x_170:
[----:B------:R-:W-:Y:S01]  /*5310*/  @!P1 R2UR UR5, R8 ;  /* 0x00000000080592ca */ /* 0x000fe200000e0000 */
[----:B------:R-:W-:Y:S01]  /*5320*/  VOTEU.ALL UP0, P1 ;  /* 0x0000000000ff7886 */ /* 0x000fe20000800000 */
[----:B------:R-:W-:Y:S01]  /*5330*/  @!P1 R2UR UR4, R6 ;  /* 0x00000000060492ca */ /* 0x000fe200000e0000 */
[----:B--2---:R-:W-:Y:S01]  /*5340*/  @!P1 IMAD.MOV.U32 R0, RZ, RZ, 0x2000 ;  /* 0x00002000ff009424 */ /* 0x004fe200078e00ff */
[----:B------:R-:W-:Y:S01]  /*5350*/  UMOV UR8, 0x0 ;  /* 0x0000000000087882 */ /* 0x000fe20000000000 */
[----:B------:R-:W-:Y:S01]  /*5360*/  UMOV UR9, 0x10000000 ;  /* 0x1000000000097882 */ /* 0x000fe20000000000 */
[----:B------:R-:W-:Y:S01]  /*5370*/  @!UP0 UIADD3 UR18, UPT, UPT, UR34, 0x20, URZ ;  /* 0x0000002022128890 */ /* 0x000fe2000fffe0ff */
[----:B------:R-:W-:Y:S01]  /*5380*/  VIADD R14, R14, 0x1 ;  /* 0x000000010e0e7836 */ /* 0x000fe20000000000 */
[----:B------:R-:W-:Y:S01]  /*5390*/  @!UP0 UIADD3 UR16, UPT, UPT, UR21, 0x4200, URZ ;  /* 0x0000420015108890 */ /* 0x000fe2000fffe0ff */
[----:B------:R-:W-:Y:S01]  /*53a0*/  VOTEU.ALL UP0, P1 ;  /* 0x0000000000ff7886 */ /* 0x000fe20000800000 */
[----:B------:R-:W-:Y:S01]  /*53b0*/  UMOV UR19, UR35 ;  /* 0x0000002300137c82 */ /* 0x000fe20008000000 */
[----:B------:R-:W-:Y:S02]  /*53c0*/  UMOV UR20, UR60 ;  /* 0x0000003c00147c82 */ /* 0x000fe40008000000 */
[----:B------:R-:W-:Y:S01]  /*53d0*/  IMAD.U32 R10, RZ, RZ, UR5 ;  /* 0x00000005ff0a7e24 */ /* 0x000fe2000f8e00ff */
[----:B------:R-:W-:Y:S01]  /*53e0*/  UPRMT UR6, UR54, 0x654, UR17 ;  /* 0x0000065436067896 */ /* 0x000fe20008000011 */
        /* <DEDUP_REMOVED lines=9> */
.L_x_172:
[----:B------:R-:W-:Y:S01]  /*5480*/  @!P1 IADD3 R6, P0, PT, R16, 0x580, RZ ;  /* 0x0000058010069810 */ /* 0x000fe20007f1e0ff */
[----:B------:R-:W-:Y:S01]  /*5490*/  VOTEU.ALL UP0, P1 ;  /* 0x0000000000ff7886 */ /* 0x000fe20000800000 */
[----:B------:R-:W-:Y:S01]  /*54a0*/  UMOV UR6, 0x0 ;  /* 0x0000000000067882 */ /* 0x000fe20000000000 */
[----:B------:R-:W-:Y:S01]  /*54b0*/  UMOV UR7, 0x10000000 ;  /* 0x1000000000077882 */ /* 0x000fe20000000000 */
[----:B------:R-:W-:Y:S01]  /*54c0*/  @!P1 R2UR UR5, R6 ;  /* 0x00000000060592ca */ /* 0x000fe200000e0000 */
[----:B--2---:R-:W-:Y:S01]  /*54d0*/  @!P1 IMAD.X R0, RZ, RZ, R17, P0 ;  /* 0x000000ffff009224 */ /* 0x004fe200000e0611 */
[----:B------:R-:W-:Y:S01]  /*54e0*/  @!UP0 UIADD3 UR10, UPT, UPT, UR34, 0x30, URZ ;  /* 0x00000030220a8890 */ /* 0x000fe2000fffe0ff */
[----:B------:R-:W-:Y:S01]  /*54f0*/  R2UR UR18, R58 ;  /* 0x000000003a1272ca */ /* 0x000fe200000e0000 */
[----:B------:R-:W-:Y:S01]  /*5500*/  @!UP0 UIADD3 UR8, UPT, UPT, UR21, 0x6200, URZ ;  /* 0x0000620015088890 */ /* 0x000fe2000fffe0ff */
[----:B------:R-:W-:Y:S01]  /*5510*/  R2UR UR16, R59 ;  /* 0x000000003b1072ca */ /* 0x000fe200000e0000 */
[----:B------:R-:W-:Y:S01]  /*5520*/  @!UP0 UIADD3 UR9, UPT, UPT, UR21, 0x38, URZ ;  /* 0x0000003815098890 */ /* 0x000fe2000fffe0ff */
[----:B------:R-:W-:Y:S01]  /*5530*/  @!P1 R2UR UR4, R0 ;  /* 0x00000000000492ca */ /* 0x000fe200000e0000 */
[----:B------:R-:W-:Y:S01]  /*5540*/  VOTEU.ALL UP0, P1 ;  /* 0x0000000000ff7886 */ /* 0x000fe20000800000 */
[----:B------:R-:W-:Y:S01]  /*5550*/  UMOV UR11, UR35 ;  /* 0x00000023000b7c82 */ /* 0x000fe20008000000 */
[----:B------:R-:W-:Y:S01]  /*5560*/  UMOV UR12, UR60 ;  /* 0x0000003c000c7c82 */ /* 0x000fe20008000000 */
[C---:B------:R-:W-:Y:S01]  /*5570*/  ISETP.NE.AND P0, PT, R14.reuse, 0x2, PT ;  /* 0x000000020e00780c */ /* 0x040fe20003f05270 */
[----:B------:R-:W-:Y:S01]  /*5580*/  UPLOP3.LUT UP3, UPT, UPT, UPT, UPT, 0x80, 0x8 ;  /* 0x000000000008789c */ /* 0x000fe20003f6f070 */
[----:B------:R-:W-:Y:S01]  /*5590*/  IMAD.U32 R8, RZ, RZ, UR5 ;  /* 0x00000005ff087e24 */ /* 0x000fe2000f8e00ff */
[----:B------:R-:W-:Y:S01]  /*55a0*/  LOP3.LUT R15, R15, 0x1, RZ, 0x3c, !PT ;  /* 0x000000010f0f7812 */ /* 0x000fe200078e3cff */
[----:B------:R-:W-:Y:S01]  /*55b0*/  UMOV UR60, UR29 ;  /* 0x0000001d003c7c82 */ /* 0x000fe20008000000 */
[----:B------:R-:W-:Y:S01]  /*55c0*/  SEL R0, RZ, 0x1, P0 ;  /* 0x00000001ff007807 */ /* 0x000fe20000000000 */
[----:B------:R-:W-:Y:S01]  /*55d0*/  UIADD3 UR20, UPT, UPT, UR13, UR18, URZ ;  /* 0x000000120d147290 */ /* 0x000fe2000fffe0ff */
[----:B------:R-:W-:Y:S01]  /*55e0*/  SEL R14, R14, RZ, P0 ;  /* 0x000000ff0e0e7207 */ /* 0x000fe20000000000 */
[----:B------:R-:W-:Y:S01]  /*55f0*/  UIADD3 UR16, UPT, UPT, UR14, UR16, URZ ;  /* 0x000000100e107290 */ /* 0x000fe2000fffe0ff */
[----:B------:R-:W-:Y:S01]  /*5600*/  IMAD.U32 R9, RZ, RZ, UR4 ;  /* 0x00000004ff097e24 */ /* 0x000fe2000f8e00ff */
[----:B------:R-:W-:Y:S02]  /*5610*/  @!P1 R2UR UR4, R8 ;  /* 0x00000000080492ca */ /* 0x000fe400000e0000 */
[----:B------:R-:W-:Y:S02]  /*5620*/  LOP3.LUT R13, R13, R0, RZ, 0x3c, !PT ;  /* 0x000000000d0d7212 */ /* 0x000fe400078e3cff */
[----:B------:R-:W-:Y:S11]  /*5630*/  @!P1 R2UR UR5, R9 ;  /* 0x00000000090592ca */ /* 0x000ff600000e0000 */
[----:B------:R-:W-:Y:S02]  /*5640*/  @!UPT UIADD3 URZ, UPT, UPT, URZ, URZ, URZ ;  /* 0x000000fffffff290 */ /* 0x000fe4000fffe0ff */
[----:B------:R2:W-:Y:S01]  /*5650*/  @!UP0 UTMALDG.3D [UR8], [UR4], desc[UR6] ;  /* 0x00000608040085b4 */ /* 0x0005e20008011000 */
[----:B------:R2:W-:Y:S01]  /*5660*/  @!P1 SYNCS.ARRIVE.TRANS64.RED.A0TR RZ, [UR21+0x38], R7 ;  /* 0x00003807ffff99a7 */ /* 0x0005e20008300415 */
[----:B------:R-:W-:Y:S01]  /*5670*/  SYNCS.ARRIVE.TRANS64.RED.A1T0 RZ, [UR37], RZ ;  /* 0x000000ffffff79a7 */ /* 0x000fe20008100425 */
[----:B------:R-:W-:Y:S05]  /*5680*/  BRA.U UP1, `(.L_x_87) ;  /* 0xfffffff101607547 */ /* 0x000fea000b83ffff */
[----:B------:R-:W-:-:S04]  /*5690*/  SHF.L.U32 R3, R15, 0x1f, RZ ;  /* 0x0000001f0f037819 */ /* 0x000fc800000006ff */
[----:B------:R-:W3:Y:S02]  /*56a0*/  SYNCS.PHASECHK.TRANS64.TRYWAIT P0, [UR21+0x40], R3 ;  /* 0x00004003ff0075a7 */ /* 0x000ee40008001115 */
[----:B---3--:R-:W-:Y:S05]  /*56b0*/  @!P0 BRA `(.L_x_88) ;  /* 0x0000004000588947 */ /* 0x008fea0003800000 */
.L_x_174:
[----:B------:R-:W4:Y:S02]  /*56c0*/  SYNCS.PHASECHK.TRANS64.TRYWAIT P0, [UR21+0x48], R3 ;  /* 0x00004803ff0075a7 */ /* 0x000f240008001115 */
[----:B----4-:R-:W-:Y:S05]  /*56d0*/  @!P0 BRA `(.L_x_89) ;  /* 0x0000004000688947 */ /* 0x010fea0003800000 */
.L_x_176:
[----:B------:R-:W4:Y:S02]  /*56e0*/  SYNCS.PHASECHK.TRANS64.TRYWAIT P0, [UR21+0x50], R3 ;  /* 0x00005003ff0075a7 */ /* 0x000f240008001115 */
[----:B----4-:R-:W-:Y:S05]  /*56f0*/  @!P0 BRA `(.L_x_90) ;  /* 0x0000004000788947 */ /* 0x010fea0003800000 */
.L_x_178:
[----:B---3--:R-:W-:-:S07]  /*5700*/  MOV R0, UR21 ;  /* 0x0000001500007c02 */ /* 0x008fce0008000f00 */
.L_x_91:
[----:B---3--:R-:W-:-:S04]  /*5710*/  SHF.L.U32 R3, R15, 0x1f, RZ ;  /* 0x0000001f0f037819 */ /* 0x008fc800000006ff */
[----:B------:R3:W4:Y:S03]  /*5720*/  SYNCS.PHASECHK.TRANS64.TRYWAIT P0, [R0+URZ+0x58], R3 ;  /* 0x00005803000075a7 */ /* 0x00072600080011ff */
[----:B----4-:R-:W-:Y:S05]  /*5730*/  @!P0 NANOSLEEP.SYNCS 0x989680 ;  /* 0x009896800000895d */ /* 0x010fea0003900000 */
[----:B------:R-:W4:Y:S02]  /*5740*/  @!P0 SYNCS.PHASECHK.TRANS64 P0, [R0+URZ+0x58], R3 ;  /* 0x00005803000085a7 */ /* 0x000f2400080010ff */
[----:B-12-4-:R-:W-:Y:S05]  /*5750*/  @P0 EXIT ;  /* 0x000000000000094d */ /* 0x016fea0003800000 */
[----:B------:R-:W-:Y:S05]  /*5760*/  BRA `(.L_x_91) ;  /* 0xfffffffc00e87947 */ /* 0x000fea000383ffff */
.L_x_76:
[----:B------:R-:W-:-:S06]  /*5770*/  UISETP.GE.AND UP0, UPT, UR17, 0x4, UPT ;  /* 0x000000041100788c */ /* 0x000fcc000bf06270 */
[----:B------:R-:W-:-:S13]  /*5780*/  PLOP3.LUT P0, PT, PT, PT, UP0, 0x80, 0x8 ;  /* 0x000000000008781c */ /* 0x000fda0003f0f008 */
[----:B------:R-:W-:Y:S05]  /*5790*/  @!P0 EXIT ;  /* 0x000000000000894d */ /* 0x000fea0003800000 */
[----:B------:R-:W-:Y:S01]  /*57a0*/  BAR.SYNC.DEFER_BLOCKING 0x6, 0xa0 ;  /* 0x0182800000007b1d */ /* 0x000fe20000010000 */
[C---:B------:R-:W-:Y:S01]  /*57b0*/  IMAD.SHL.U32 R2, R70.reuse, 0x10, RZ ;  /* 0x0000001046027824 */ /* 0x040fe200078e00ff */
[C---:B------:R-:W-:Y:S01]  /*57c0*/  SHF.L.U32 R23, R70.reuse, 0x10, RZ ;  /* 0x0000001046177819 */ /* 0x040fe200000006ff */
[C---:B------:R-:W-:Y:S01]  /*57d0*/  IMAD.SHL.U32 R69, R70.reuse, 0x2, RZ ;  /* 0x0000000246457824 */ /* 0x040fe200078e00ff */
[----:B------:R-:W-:Y:S01]  /*57e0*/  LOP3.LUT R71, R70, 0x60, RZ, 0xc0, !PT ;  /* 0x0000006046477812 */ /* 0x000fe200078ec0ff */
[----:B------:R-:W-:Y:S01]  /*57f0*/  HFMA2 R62, -RZ, RZ, 0, 0 ;  /* 0x00000000ff3e7431 */ /* 0x000fe200000001ff */
[----:B------:R-:W-:Y:S02]  /*5800*/  UMOV UR43, 0x400 ;  /* 0x00000400002b7882 */ /* 0x000fe40000000000 */
[----:B------:R-:W1:Y:S01]  /*5810*/  LDC.64 R54, c[0x0][0x8b0] ;  /* 0x00022c00ff367b82 */ /* 0x000e620000000a00 */
[----:B------:R-:W-:Y:S01]  /*5820*/  ULEA UR43, UR54, UR43, 0x18 ;  /* 0x0000002b362b7291 */ /* 0x000fe2000f8ec0ff */
[----:B------:R-:W-:Y:S01]  /*5830*/  LOP3.LUT R6, R2, 0x60, RZ, 0xc0, !PT ;  /* 0x0000006002067812 */ /* 0x000fe200078ec0ff */
[----:B------:R-:W2:Y:S01]  /*5840*/  LDCU.64 UR6, c[0x0][0x890] ;  /* 0x00011200ff0677ac */ /* 0x000ea20008000a00 */
[----:B------:R-:W-:Y:S01]  /*5850*/  LOP3.LUT R68, R70, 0x2, RZ, 0xc0, !PT ;  /* 0x0000000246447812 */ /* 0x000fe200078ec0ff */
[----:B------:R-:W-:Y:S01]  /*5860*/  IMAD.MOV.U32 R66, RZ, RZ, 0x1 ;  /* 0x00000001ff427424 */ /* 0x000fe200078e00ff */
[----:B------:R-:W-:Y:S01]  /*5870*/  LOP3.LUT R69, R6, 0xc, R69, 0xf8, !PT ;  /* 0x0000000c06457812 */ /* 0x000fe200078ef845 */
[----:B------:R-:W-:Y:S01]  /*5880*/  UIADD3 UR4, UPT, UPT, UR43, 0x200, URZ ;  /* 0x000002002b047890 */ /* 0x000fe2000fffe0ff */
[----:B------:R-:W3:Y:S01]  /*5890*/  LDC.64 R52, c[0x0][0x8a8] ;  /* 0x00022a00ff347b82 */ /* 0x000ee20000000a00 */
[----:B------:R-:W-:Y:S01]  /*58a0*/  LOP3.LUT R23, R23, 0x600000, RZ, 0xc0, !PT ;  /* 0x0060000017177812 */ /* 0x000fe200078ec0ff */
[----:B------:R-:W-:Y:S01]  /*58b0*/  IMAD.MOV.U32 R22, RZ, RZ, RZ ;  /* 0x000000ffff167224 */ /* 0x000fe200078e00ff */
[----:B------:R-:W-:-:S02]  /*58c0*/  LOP3.LUT R69, R69, 0x790, R2, 0xf8, !PT ;  /* 0x0000079045457812 */ /* 0x000fc400078ef802 */
[----:B------:R-:W-:Y:S01]  /*58d0*/  CS2R R64, SRZ ;  /* 0x0000000000407805 */ /* 0x000fe2000001ff00 */
[----:B------:R-:W-:Y:S01]  /*58e0*/  IMAD.U32 R60, RZ, RZ, UR4 ;  /* 0x00000004ff3c7e24 */ /* 0x000fe2000f8e00ff */
[----:B------:R-:W-:Y:S01]  /*58f0*/  LOP3.LUT R70, R70, 0x4, RZ, 0xc0, !PT ;  /* 0x0000000446467812 */ /* 0x000fe200078ec0ff */
[----:B------:R-:W4:Y:S01]  /*5900*/  LDCU UR55, c[0x0][0x370] ;  /* 0x00006e00ff3777ac */ /* 0x000f220008000800 */
[----:B------:R-:W4:Y:S02]  /*5910*/  LDS R0, [UR43+0x120] ;  /* 0x0001202bff007984 */ /* 0x000f240008000800 */
[----:B------:R-:W-:Y:S01]  /*5920*/  LEA R69, R69, R60, 0x2 ;  /* 0x0000003c45457211 */ /* 0x000fe200078e10ff */
[----:B------:R-:W1:Y:S01]  /*5930*/  LDCU UR42, c[0x0][0xb0c] ;  /* 0x00016180ff2a77ac */ /* 0x000e620008000800 */
[----:B--2---:R-:W-:Y:S01]  /*5940*/  IMAD.U32 R73, RZ, RZ, UR6 ;  /* 0x00000006ff497e24 */ /* 0x004fe2000f8e00ff */
[----:B------:R-:W-:Y:S02]  /*5950*/  MOV R72, UR7 ;  /* 0x0000000700487c02 */ /* 0x000fe40008000f00 */
[--C-:B------:R-:W-:Y:S01]  /*5960*/  IMAD R68, R68, -0x10, R69.reuse ;  /* 0xfffffff044447824 */ /* 0x100fe200078e0245 */
[----:B------:R-:W2:Y:S01]  /*5970*/  LDCU UR38, c[0x0][0xb30] ;  /* 0x00016600ff2677ac */ /* 0x000ea20008000800 */
[----:B------:R-:W-:Y:S01]  /*5980*/  IMAD R67, R70, -0x10, R69 ;  /* 0xfffffff046437824 */ /* 0x000fe200078e0245 */
[----:B------:R-:W1:Y:S01]  /*5990*/  LDCU.64 UR52, c[0x0][0x888] ;  /* 0x00011100ff3477ac */ /* 0x000e620008000a00 */
[----:B------:R-:W1:Y:S01]  /*59a0*/  LDCU.64 UR40, c[0x0][0xb28] ;  /* 0x00016500ff2877ac */ /* 0x000e620008000a00 */
[----:B------:R-:W1:Y:S01]  /*59b0*/  LDCU.128 UR56, c[0x0][0xb10] ;  /* 0x00016200ff3877ac */ /* 0x000e620008000c00 */
[----:B------:R-:W1:Y:S01]  /*59c0*/  LDCU UR47, c[0x0][0x374] ;  /* 0x00006e80ff2f77ac */ /* 0x000e620008000800 */
[----:B------:R-:W-:Y:S01]  /*59d0*/  UMOV UR46, URZ ;  /* 0x000000ff002e7c82 */ /* 0x000fe20008000000 */
[----:B------:R-:W-:Y:S01]  /*59e0*/  UMOV UR45, URZ ;  /* 0x000000ff002d7c82 */ /* 0x000fe20008000000 */
[----:B-1234-:R-:W-:-:S07]  /*59f0*/  IMAD.IADD R23, R0, 0x1, R23 ;  /* 0x0000000100177824 */ /* 0x01efce00078e0217 */
.L_x_135:
[----:B------:R-:W-:Y:S02]  /*5a00*/  LEA R3, R62, UR43, 0x3 ;  /* 0x0000002b3e037c11 */ /* 0x000fe4000f8e18ff */
[----:B------:R-:W-:Y:S02]  /*5a10*/  SHF.L.U32 R0, R64, 0x1f, RZ ;  /* 0x0000001f40007819 */ /* 0x000fe400000006ff */
[----:B-1----:R-:W-:Y:S02]  /*5a20*/  LEA R5, R62, UR43, 0x4 ;  /* 0x0000002b3e057c11 */ /* 0x002fe4000f8e20ff */
[----:B------:R-:W1:Y:S02]  /*5a30*/  SYNCS.PHASECHK.TRANS64.TRYWAIT P0, [R3+URZ+0x70], R0 ;  /* 0x00007000030075a7 */ /* 0x000e6400080011ff */
[----:B-12---:R-:W-:Y:S05]  /*5a40*/  @!P0 BRA `(.L_x_92) ;  /* 0x0000003c00bc8947 */ /* 0x006fea0003800000 */
.L_x_179:
[----:B------:R-:W2:Y:S01]  /*5a50*/  LDS.128 R4, [R5+0x100] ;  /* 0x0001000005047984 */ /* 0x000ea20000000c00 */
        /* <DEDUP_REMOVED lines=10> */
[----:B------:R-:W-:Y:S01]  /*5b00*/  PLOP3.LUT P0, PT, PT, PT, UP1, 0x80, 0x8 ;  /* 0x000000000008781c */ /* 0x000fe20003f0f018 */
[----:B------:R-:W-:Y:S11]  /*5b10*/  UP2UR UR62, UPR, URZ, 0x2 ;  /* 0x00000002ff3e7883 */ /* 0x000ff60008000000 */
[----:B------:R-:W-:Y:S01]  /*5b20*/  @!UPT UIADD3 URZ, UPT, UPT, URZ, URZ, URZ ;  /* 0x000000fffffff290 */ /* 0x000fe2000fffe0ff */
[----:B-1----:R-:W-:Y:S02]  /*5b30*/  @P0 SHF.R.U32.HI R0, RZ, 0x10, R5 ;  /* 0x00000010ff000819 */ /* 0x002fe40000011605 */
        /* <DEDUP_REMOVED lines=12> */
[----:B------:R-:W2:Y:S01]  /*5c00*/  LDCU UR12, c[0x0][0xb20] ;  /* 0x00016400ff0c77ac */ /* 0x000ea20008000800 */
[----:B------:R-:W-:Y:S02]  /*5c10*/  UIMAD.WIDE.U32 UR4, UR47, UR59, URZ ;  /* 0x0000003b2f0472a5 */ /* 0x000fe4000f8e00ff */
[----:B------:R-:W-:Y:S02]  /*5c20*/  UIMAD.WIDE.U32 UR6, UR55, UR56, URZ ;  /* 0x00000038370672a5 */ /* 0x000fe4000f8e00ff */
[----:B------:R-:W-:Y:S02]  /*5c30*/  UISETP.NE.AND UP0, UPT, UR58, 0x1, UPT ;  /* 0x000000013a00788c */ /* 0x000fe4000bf05270 */
[----:B------:R-:W-:Y:S02]  /*5c40*/  UIMAD.WIDE.U32 UR8, UR36, UR59, URZ ;  /* 0x0000003b240872a5 */ /* 0x000fe4000f8e00ff */
[----:B------:R-:W-:Y:S02]  /*5c50*/  UIMAD.WIDE.U32 UR10, UR37, UR56, URZ ;  /* 0x00000038250a72a5 */ /* 0x000fe4000f8e00ff */
[----:B------:R-:W-:Y:S02]  /*5c60*/  UISETP.NE.AND UP1, UPT, UR42, 0x1, UPT ;  /* 0x000000012a00788c */ /* 0x000fe4000bf25270 */
[----:B------:R-:W-:Y:S01]  /*5c70*/  UISETP.NE.AND UP2, UPT, UR39, 0x1, UPT ;  /* 0x000000012700788c */ /* 0x000fe2000bf45270 */
[----:B------:R-:W-:Y:S02]  /*5c80*/  UMOV UR4, UR5 ;  /* 0x0000000500047c82 */ /* 0x000fe40008000000 */
[----:B--2---:R-:W-:Y:S03]  /*5c90*/  USHF.R.U32.HI UR5, URZ, UR12, UR4 ;  /* 0x0000000cff057299 */ /* 0x004fe60008011604 */
[----:B------:R-:W-:Y:S02]  /*5ca0*/  UMOV UR4, UR7 ;  /* 0x0000000700047c82 */ /* 0x000fe40008000000 */
[----:B------:R-:W-:Y:S02]  /*5cb0*/  USHF.R.U32.HI UR7, URZ, UR57, UR4 ;  /* 0x00000039ff077299 */ /* 0x000fe40008011604 */
[----:B------:R-:W-:Y:S02]  /*5cc0*/  USEL UR4, UR47, UR5, !UP0 ;  /* 0x000000052f047287 */ /* 0x000fe4000c000000 */
[----:B------:R-:W-:Y:S01]  /*5cd0*/  USEL UR7, UR55, UR7, !UP1 ;  /* 0x0000000737077287 */ /* 0x000fe2000c800000 */
[----:B------:R-:W-:Y:S01]  /*5ce0*/  UMOV UR5, UR9 ;  /* 0x0000000900057c82 */ /* 0x000fe20008000000 */
[----:B------:R-:W-:Y:S02]  /*5cf0*/  UIMAD.WIDE.U32 UR8, UR4, UR40, URZ ;  /* 0x00000028040872a5 */ /* 0x000fe4000f8e00ff */
[----:B------:R-:W-:Y:S03]  /*5d00*/  USHF.R.U32.HI UR6, URZ, UR12, UR5 ;  /* 0x0000000cff067299 */ /* 0x000fe60008011605 */
[----:B------:R-:W-:Y:S01]  /*5d10*/  UMOV UR5, UR11 ;  /* 0x0000000b00057c82 */ /* 0x000fe20008000000 */
[----:B------:R-:W-:Y:S02]  /*5d20*/  UIMAD.WIDE.U32 UR10, UR7, UR40, URZ ;  /* 0x00000028070a72a5 */ /* 0x000fe4000f8e00ff */
[----:B------:R-:W-:Y:S02]  /*5d30*/  USHF.R.U32.HI UR12, URZ, UR57, UR5 ;  /* 0x00000039ff0c7299 */ /* 0x000fe40008011605 */
[----:B------:R-:W-:Y:S01]  /*5d40*/  USEL UR6, UR36, UR6, !UP0 ;  /* 0x0000000624067287 */ /* 0x000fe2000c000000 */
[----:B------:R-:W-:Y:S02]  /*5d50*/  UMOV UR5, UR9 ;  /* 0x0000000900057c82 */ /* 0x000fe40008000000 */
[----:B------:R-:W-:Y:S01]  /*5d60*/  UMOV UR10, UR11 ;  /* 0x0000000b000a7c82 */ /* 0x000fe20008000000 */
[----:B------:R-:W-:Y:S02]  /*5d70*/  @UP2 USHF.R.U32.HI UR4, URZ, UR41, UR5 ;  /* 0x00000029ff042299 */ /* 0x000fe40008011605 */
[----:B------:R-:W-:Y:S02]  /*5d80*/  @UP2 USHF.R.U32.HI UR7, URZ, UR41, UR10 ;  /* 0x00000029ff072299 */ /* 0x000fe4000801160a */
[----:B------:R-:W-:Y:S02]  /*5d90*/  UIMAD UR4, UR39, UR4, URZ ;  /* 0x00000004270472a4 */ /* 0x000fe4000f8e02ff */
        /* <DEDUP_REMOVED lines=8> */
[----:B------:R-:W-:Y:S02]  /*5e20*/  USEL UR11, UR6, UR4, !UP2 ;  /* 0x00000004060b7287 */ /* 0x000fe4000d000000 */
[----:B------:R-:W-:Y:S02]  /*5e30*/  UIADD3 UR8, UPT, UPT, -UR5, URZ, URZ ;  /* 0x000000ff05087290 */ /* 0x000fe4000fffe1ff */
[----:B------:R-:W-:Y:S01]  /*5e40*/  UIADD3 UR10, UPT, UPT, -UR11, URZ, URZ ;  /* 0x000000ff0b0a7290 */ /* 0x000fe2000fffe1ff */
[----:B------:R-:W-:Y:S01]  /*5e50*/  @!UP0 UMOV UR4, UR9 ;  /* 0x0000000900048c82 */ /* 0x000fe20008000000 */
[----:B------:R-:W-:Y:S02]  /*5e60*/  UIADD3 UR9, UPT, UPT, -UR6, URZ, URZ ;  /* 0x000000ff06097290 */ /* 0x000fe4000fffe1ff */
[----:B------:R-:W-:Y:S02]  /*5e70*/  @!UP0 USHF.R.U32.HI UR4, URZ, UR41, UR4 ;  /* 0x00000029ff048299 */ /* 0x000fe40008011604 */
[----:B------:R-:W-:Y:S02]  /*5e80*/  UIMAD UR10, UR39, UR10, UR6 ;  /* 0x0000000a270a72a4 */ /* 0x000fe4000f8e0206 */
[----:B------:R-:W-:Y:S04]  /*5e90*/  @!UP0 USEL UR4, UR5, UR4, !UP2 ;  /* 0x0000000405048287 */ /* 0x000fe8000d000000 */
[----:B------:R-:W-:Y:S02]  /*5ea0*/  @!UP0 UIMAD UR10, UR7, UR10, UR4 ;  /* 0x0000000a070a82a4 */ /* 0x000fe4000f8e0204 */
[----:B------:R-:W-:Y:S02]  /*5eb0*/  @!UP0 UIADD3 UR11, UPT, UPT, UR11, -UR4, URZ ;  /* 0x800000040b0b8290 */ /* 0x000fe4000fffe0ff */
[----:B------:R-:W-:Y:S02]  /*5ec0*/  UIMAD UR7, UR42, UR8, UR37 ;  /* 0x000000082a0772a4 */ /* 0x000fe4000f8e0225 */
[----:B------:R-:W-:Y:S02]  /*5ed0*/  @!UP0 UIMAD UR6, UR11, UR39, UR5 ;  /* 0x000000270b0682a4 */ /* 0x000fe4000f8e0205 */
[----:B------:R-:W-:Y:S01]  /*5ee0*/  UIMAD UR4, UR58, UR9, UR36 ;  /* 0x000000093a0472a4 */ /* 0x000fe2000f8e0224 */
[----:B------:R-:W-:Y:S02]  /*5ef0*/  @!UP0 UMOV UR5, UR10 ;  /* 0x0000000a00058c82 */ /* 0x000fe40008000000 */
[----:B------:R-:W-:Y:S02]  /*5f00*/  UIMAD UR37, UR5, UR42, UR7 ;  /* 0x0000002a052572a4 */ /* 0x000fe4000f8e0207 */
[----:B------:R-:W-:Y:S11]  /*5f10*/  UIMAD UR36, UR6, UR58, UR4 ;  /* 0x0000003a062472a4 */ /* 0x000ff6000f8e0204 */
[----:B------:R-:W-:Y:S01]  /*5f20*/  @!UPT UIADD3 URZ, UPT, UPT, URZ, URZ, URZ ;  /* 0x000000fffffff290 */ /* 0x000fe2000fffe0ff */
.L_x_93:
[----:B------:R-:W-:Y:S01]  /*5f30*/  UISETP.NE.AND UP0, UPT, UR38, 0x1, UPT ;  /* 0x000000012600788c */ /* 0x000fe2000bf05270 */
[----:B------:R-:W-:Y:S01]  /*5f40*/  LOP3.LUT P0, RZ, R60, 0x1b0, RZ, 0xc0, !PT ;  /* 0x000001b03cff7812 */ /* 0x000fe2000780c0ff */
[----:B------:R-:W-:Y:S01]  /*5f50*/  USHF.L.U32 UR50, UR16, 0x7, URZ ;  /* 0x0000000710327899 */ /* 0x000fe200080006ff */
[----:B------:R-:W-:Y:S01]  /*5f60*/  BSSY.RECONVERGENT B6, `(.L_x_94) ;  /* 0x0000034000067945 */ /* 0x000fe20003800200 */
[----:B------:R-:W-:Y:S01]  /*5f70*/  USHF.L.U32 UR49, UR20, 0x6, URZ ;  /* 0x0000000614317899 */ /* 0x000fe200080006ff */
[----:B------:R-:W-:Y:S06]  /*5f80*/  IADD3 R62, PT, PT, R62, 0x1, RZ ;  /* 0x000000013e3e7810 */ /* 0x000fec0007ffe0ff */
[----:B------:R-:W2:Y:S01]  /*5f90*/  @!UP0 LDCU.128 UR12, c[0x0][0xb10] ;  /* 0x00016200ff0c87ac */ /* 0x000ea20008000c00 */
[----:B------:R-:W3:Y:S01]  /*5fa0*/  @!UP0 LDCU UR5, c[0x0][0xb0c] ;  /* 0x00016180ff0587ac */ /* 0x000ee20008000800 */
[----:B------:R-:W4:Y:S01]  /*5fb0*/  @!UP0 LDCU UR10, c[0x0][0xb20] ;  /* 0x00016400ff0a87ac */ /* 0x000f220008000800 */
[----:B--2---:R-:W-:Y:S02]  /*5fc0*/  UIMAD.WIDE.U32 UR8, UR37, UR12, URZ ;  /* 0x0000000c250872a5 */ /* 0x004fe4000f8e00ff */
[----:B------:R-:W-:Y:S02]  /*5fd0*/  UIMAD.WIDE.U32 UR6, UR36, UR15, URZ ;  /* 0x0000000f240672a5 */ /* 0x000fe4000f8e00ff */
[----:B------:R-:W-:Y:S03]  /*5fe0*/  @!UP0 UISETP.NE.AND UP1, UPT, UR14, 0x1, UPT ;  /* 0x000000010e00888c */ /* 0x000fe6000bf25270 */
[----:B------:R-:W-:Y:S01]  /*5ff0*/  @!UP0 UMOV UR4, UR9 ;  /* 0x0000000900048c82 */ /* 0x000fe20008000000 */
[----:B---3--:R-:W-:Y:S02]  /*6000*/  @!UP0 UISETP.NE.AND UP2, UPT, UR5, 0x1, UPT ;  /* 0x000000010500888c */ /* 0x008fe4000bf45270 */
[----:B------:R-:W-:Y:S01]  /*6010*/  @!UP0 USHF.R.U32.HI UR4, URZ, UR13, UR4 ;  /* 0x0000000dff048299 */ /* 0x000fe20008011604 */
[----:B------:R-:W-:Y:S02]  /*6020*/  @!UP0 UMOV UR6, UR7 ;  /* 0x0000000700068c82 */ /* 0x000fe40008000000 */
[----:B----4-:R-:W-:Y:S02]  /*6030*/  @!UP0 USHF.R.U32.HI UR6, URZ, UR10, UR6 ;  /* 0x0000000aff068299 */ /* 0x010fe40008011606 */
[----:B------:R-:W-:Y:S02]  /*6040*/  @!UP0 USEL UR7, UR37, UR4, !UP2 ;  /* 0x0000000425078287 */ /* 0x000fe4000d000000 */
[----:B------:R-:W-:Y:S04]  /*6050*/  @!UP0 USEL UR6, UR36, UR6, !UP1 ;  /* 0x0000000624068287 */ /* 0x000fe8000c800000 */
[----:B------:R-:W-:Y:S02]  /*6060*/  @!UP0 UIADD3 UR4, UPT, UPT, -UR7, UR6, URZ ;  /* 0x0000000607048290 */ /* 0x000fe4000fffe1ff */
[----:B------:R-:W-:Y:S02]  /*6070*/  @!UP0 UIADD3 UR6, UPT, UPT, UR7, -UR6, URZ ;  /* 0x8000000607068290 */ /* 0x000fe4000fffe0ff */
[----:B------:R-:W-:Y:S02]  /*6080*/  @!UP0 UIMAD UR37, UR4, UR5, UR37 ;  /* 0x00000005042582a4 */ /* 0x000fe4000f8e0225 */
[----:B------:R-:W-:Y:S01]  /*6090*/  @!UP0 UIMAD UR36, UR6, UR14, UR36 ;  /* 0x0000000e062482a4 */ /* 0x000fe2000f8e0224 */
[----:B------:R-:W-:Y:S11]  /*60a0*/  @!P0 BRA `(.L_x_95) ;  /* 0x00000000007c8947 */ /* 0x000ff60003800000 */
[----:B------:R-:W2:Y:S01]  /*60b0*/  LDCU.64 UR8, c[0x4][0x80] ;  /* 0x01001000ff0877ac */ /* 0x000ea20008000a00 */
[----:B------:R-:W-:Y:S01]  /*60c0*/  MOV R2, 0x0 ;  /* 0x0000000000027802 */ /* 0x000fe20000000f00 */
[----:B------:R-:W-:Y:S02]  /*60d0*/  HFMA2 R12, -RZ, RZ, 0, 5.9604644775390625e-08 ;  /* 0x00000001ff0c7431 */ /* 0x000fe400000001ff */
[----:B------:R-:W-:Y:S01]  /*60e0*/  IMAD.MOV.U32 R8, RZ, RZ, 0x70 ;  /* 0x00000070ff087424 */ /* 0x000fe200078e00ff */
[----:B------:R3:W4:Y:S01]  /*60f0*/  LDC.64 R14, c[0x4][R2] ;  /* 0x01000000020e7b82 */ /* 0x0007220000000a00 */
[----:B------:R-:W1:Y:S01]  /*6100*/  LDCU.64 UR6, c[0x4][0x88] ;  /* 0x01001100ff0677ac */ /* 0x000e620008000a00 */
[----:B------:R-:W-:Y:S01]  /*6110*/  IMAD.MOV.U32 R13, RZ, RZ, RZ ;  /* 0x000000ffff0d7224 */ /* 0x000fe200078e00ff */
[----:B------:R-:W1:Y:S01]  /*6120*/  LDCU.64 UR4, c[0x4][0x8] ;  /* 0x01000100ff0477ac */ /* 0x000e620008000a00 */
[----:B--2---:R-:W-:Y:S01]  /*6130*/  MOV R5, UR9 ;  /* 0x0000000900057c02 */ /* 0x004fe20008000f00 */
[----:B------:R-:W-:Y:S01]  /*6140*/  IMAD.U32 R4, RZ, RZ, UR8 ;  /* 0x00000008ff047e24 */ /* 0x000fe2000f8e00ff */
[----:B-1----:R-:W-:Y:S01]  /*6150*/  MOV R7, UR7 ;  /* 0x0000000700077c02 */ /* 0x002fe20008000f00 */
[----:B------:R-:W-:Y:S01]  /*6160*/  IMAD.U32 R6, RZ, RZ, UR6 ;  /* 0x00000006ff067e24 */ /* 0x000fe2000f8e00ff */
[----:B------:R-:W-:Y:S01]  /*6170*/  MOV R11, UR5 ;  /* 0x00000005000b7c02 */ /* 0x000fe20008000f00 */
[----:B------:R-:W-:Y:S02]  /*6180*/  IMAD.U32 R10, RZ, RZ, UR4 ;  /* 0x00000004ff0a7e24 */ /* 0x000fe4000f8e00ff */
[----:B------:R-:W-:Y:S07]  /*6190*/  LEPC R20, `(.L_x_96) ;  /* 0x000000001014794e */ /* 0x000fee0000000000 */
[----:B---345:R-:W-:Y:S05]  /*61a0*/  CALL.ABS.NOINC R14 ;  /* 0x000000000e007343 */ /* 0x038fea0003c00000 */
.L_x_96:
[----:B------:R-:W1:Y:S01]  /*61b0*/  LDCU.64 UR8, c[0x4][0x80] ;  /* 0x01001000ff0877ac */ /* 0x000e620008000a00 */
[----:B------:R-:W2:Y:S01]  /*61c0*/  LDC.64 R2, c[0x4][R2] ;  /* 0x0100000002027b82 */ /* 0x000ea20000000a00 */
[----:B------:R-:W-:Y:S02]  /*61d0*/  HFMA2 R12, -RZ, RZ, 0, 5.9604644775390625e-08 ;  /* 0x00000001ff0c7431 */ /* 0x000fe400000001ff */
[----:B------:R-:W-:Y:S02]  /*61e0*/  IMAD.MOV.U32 R8, RZ, RZ, 0x70 ;  /* 0x00000070ff087424 */ /* 0x000fe400078e00ff */
[----:B------:R-:W-:Y:S01]  /*61f0*/  IMAD.MOV.U32 R13, RZ, RZ, RZ ;  /* 0x000000ffff0d7224 */ /* 0x000fe200078e00ff */
[----:B------:R-:W3:Y:S01]  /*6200*/  LDCU.64 UR6, c[0x4][0x88] ;  /* 0x01001100ff0677ac */ /* 0x000ee20008000a00 */
[----:B------:R-:W4:Y:S01]  /*6210*/  LDCU.64 UR4, c[0x4][0x8] ;  /* 0x01000100ff0477ac */ /* 0x000f220008000a00 */
[----:B-1----:R-:W-:Y:S02]  /*6220*/  MOV R4, UR8 ;  /* 0x0000000800047c02 */ /* 0x002fe40008000f00 */
[----:B------:R-:W-:Y:S02]  /*6230*/  MOV R5, UR9 ;  /* 0x0000000900057c02 */ /* 0x000fe40008000f00 */
[----:B---3--:R-:W-:Y:S01]  /*6240*/  MOV R7, UR7 ;  /* 0x0000000700077c02 */ /* 0x008fe20008000f00 */
[----:B------:R-:W-:Y:S01]  /*6250*/  IMAD.U32 R6, RZ, RZ, UR6 ;  /* 0x00000006ff067e24 */ /* 0x000fe2000f8e00ff */
[----:B----4-:R-:W-:Y:S01]  /*6260*/  MOV R11, UR5 ;  /* 0x00000005000b7c02 */ /* 0x010fe20008000f00 */
[----:B------:R-:W-:Y:S02]  /*6270*/  IMAD.U32 R10, RZ, RZ, UR4 ;  /* 0x00000004ff0a7e24 */ /* 0x000fe4000f8e00ff */
[----:B------:R-:W-:Y:S07]  /*6280*/  LEPC R20, `(.L_x_95) ;  /* 0x000000001014794e */ /* 0x000fee0000000000 */
[----:B--2---:R-:W-:Y:S05]  /*6290*/  CALL.ABS.NOINC R2 ;  /* 0x0000000002007343 */ /* 0x004fea0003c00000 */
.L_x_95:
[----:B------:R-:W-:Y:S05]  /*62a0*/  BSYNC.RECONVERGENT B6 ;  /* 0x0000000000067941 */ /* 0x000fea0003800200 */
.L_x_94:
[----:B------:R-:W-:Y:S01]  /*62b0*/  R2UR UR5, R73 ;  /* 0x00000000490572ca */ /* 0x000fe200000e0000 */
[----:B------:R-:W-:Y:S01]  /*62c0*/  UISETP.NE.AND UP2, UPT, UR63, URZ, UPT ;  /* 0x000000ff3f00728c */ /* 0x000fe2000bf45270 */
[----:B------:R-:W-:Y:S02]  /*62d0*/  R2UR UR4, R72 ;  /* 0x00000000480472ca */ /* 0x000fe400000e0000 */
[----:B------:R-:W-:Y:S02]  /*62e0*/  ISETP.NE.U32.AND P4, PT, R54, RZ, PT ;  /* 0x000000ff3600720c */ /* 0x000fe40003f85070 */
[----:B------:R-:W-:Y:S02]  /*62f0*/  ISETP.NE.U32.AND P2, PT, RZ, UR52, PT ;  /* 0x00000034ff007c0c */ /* 0x000fe4000bf45070 */
[----:B------:R-:W-:Y:S02]  /*6300*/  PLOP3.LUT P1, PT, PT, PT, UP2, 0x80, 0x8 ;  /* 0x000000000008781c */ /* 0x000fe40003f2f028 */
[----:B------:R-:W-:Y:S02]  /*6310*/  ISETP.NE.AND.EX P4, PT, R55, RZ, PT, P4 ;  /* 0x000000ff3700720c */ /* 0x000fe40003f85340 */
[----:B------:R-:W-:Y:S01]  /*6320*/  ISETP.NE.AND.EX P2, PT, RZ, UR53, PT, P2 ;  /* 0x00000035ff007c0c */ /* 0x000fe2000bf45320 */
[----:B------:R-:W-:Y:S04]  /*6330*/  UISETP.NE.U32.AND UP0, UPT, UR5, URZ, UPT ;  /* 0x000000ff0500728c */ /* 0x000fe8000bf05070 */
[----:B------:R-:W-:Y:S02]  /*6340*/  UISETP.NE.AND.EX UP1, UPT, UR4, URZ, UPT, UP0 ;  /* 0x000000ff0400728c */ /* 0x000fe4000bf25300 */
[----:B------:R-:W-:Y:S02]  /*6350*/  UPLOP3.LUT UP0, UPT, UPT, UPT, UPT, 0x40, 0x4 ;  /* 0x000000000004789c */ /* 0x000fe40003f0e870 */
[----:B------:R-:W-:Y:S06]  /*6360*/  @UP2 UPLOP3.LUT UP0, UPT, UPT, UPT, UP1, 0x80, 0x8 ;  /* 0x000000000008289c */ /* 0x000fec0003f0f010 */
[----:B------:R-:W-:Y:S01]  /*6370*/  PLOP3.LUT P0, PT, PT, PT, UP0, 0x80, 0x8 ;  /* 0x000000000008781c */ /* 0x000fe20003f0f008 */
[----:B------:R-:W-:Y:S01]  /*6380*/  @!UPT UIADD3 URZ, UPT, UPT, URZ, URZ, URZ ;  /* 0x000000fffffff290 */ /* 0x000fe2000fffe0ff */
[----:B------:R-:W-:Y:S11]  /*6390*/  BRA.U !UP1, `(.L_x_97) ;  /* 0x0000000109407547 */ /* 0x000ff6000b800000 */
[----:B------:R-:W-:Y:S01]  /*63a0*/  UISETP.NE.U32.AND UP0, UPT, UR52, URZ, UPT ;  /* 0x000000ff3400728c */ /* 0x000fe2000bf05070 */
[----:B------:R-:W-:Y:S01]  /*63b0*/  R2UR UR6, R73 ;  /* 0x00000000490672ca */ /* 0x000fe200000e0000 */
[----:B------:R-:W2:Y:S01]  /*63c0*/  LDCU.64 UR8, c[0x0][0x358] ;  /* 0x00006b00ff0877ac */ /* 0x000ea20008000a00 */
[----:B------:R-:W-:Y:S02]  /*63d0*/  HFMA2 R56, -RZ, RZ, 0, 5.9604644775390625e-08 ;  /* 0x00000001ff387431 */ /* 0x000fe400000001ff */
[----:B-1----:R-:W-:Y:S01]  /*63e0*/  IMAD.MOV.U32 R0, RZ, RZ, 0x1 ;  /* 0x00000001ff007424 */ /* 0x002fe200078e00ff */
[----:B------:R-:W-:Y:S06]  /*63f0*/  UISETP.NE.AND.EX UP0, UPT, UR53, URZ, UPT, UP0 ;  /* 0x000000ff3500728c */ /* 0x000fec000bf05300 */
[----:B------:R-:W-:Y:S05]  /*6400*/  PLOP3.LUT P3, PT, PT, PT, UP0, 0x80, 0x8 ;  /* 0x000000000008781c */ /* 0x000fea0003f6f008 */
[----:B------:R-:W1:Y:S01]  /*6410*/  @UP0 LDCU.64 UR4, c[0x0][0x888] ;  /* 0x00011100ff0407ac */ /* 0x000e620008000a00 */
[----:B------:R-:W-:Y:S07]  /*6420*/  @UP0 UIMAD UR6, UR60, UR6, URZ ;  /* 0x000000063c0602a4 */ /* 0x000fee000f8e02ff */
[----:B------:R-:W-:Y:S01]  /*6430*/  @!P3 PRMT R56, R0, 0x7610, R56 ;  /* 0x000076100038b816 */ /* 0x000fe20000000038 */
[----:B-1----:R-:W-:Y:S06]  /*6440*/  @UP0 UIMAD.WIDE UR4, UR6, 0x4, UR4 ;  /* 0x00000004060408a5 */ /* 0x002fec000f8e0204 */
[----:B------:R-:W-:Y:S02]  /*6450*/  IMAD.U32 R2, RZ, RZ, UR4 ;  /* 0x00000004ff027e24 */ /* 0x000fe4000f8e00ff */
[----:B------:R-:W-:Y:S03]  /*6460*/  IMAD.U32 R3, RZ, RZ, UR5 ;  /* 0x00000005ff037e24 */ /* 0x000fe6000f8e00ff */
[----:B------:R-:W1:Y:S02]  /*6470*/  @!UP0 LDCU UR4, c[0x0][0x880] ;  /* 0x00011000ff0487ac */ /* 0x000e640008000800 */
[----:B--2--5:R2:W5:Y:S02]  /*6480*/  @P3 LDG.E R27, desc[UR8][R2.64] ;  /* 0x00000008021b3981 */ /* 0x024564000c1e1900 */
[----:B-12---:R-:W-:Y:S02]  /*6490*/  @!P3 MOV R27, UR4 ;  /* 0x00000004001bbc02 */ /* 0x006fe40008000f00 */
.L_x_97:
[----:B------:R-:W-:Y:S05]  /*64a0*/  @!P4 BRA `(.L_x_98) ;  /* 0x000000000024c947 */ /* 0x000fea0003800000 */
[----:B------:R-:W-:Y:S01]  /*64b0*/  ISETP.NE.U32.AND P3, PT, R52, RZ, PT ;  /* 0x000000ff3400720c */ /* 0x000fe20003f65070 */
[----:B------:R-:W2:Y:S03]  /*64c0*/  LDCU.64 UR4, c[0x0][0x358] ;  /* 0x00006b00ff0477ac */ /* 0x000ea60008000a00 */
[----:B------:R-:W-:Y:S11]  /*64d0*/  ISETP.NE.AND.EX P3, PT, R53, RZ, PT, P3 ;  /* 0x000000ff3500720c */ /* 0x000ff60003f65330 */
[----:B------:R-:W-:Y:S02]  /*64e0*/  @!UPT UIADD3 URZ, UPT, UPT, URZ, URZ, URZ ;  /* 0x000000fffffff290 */ /* 0x000fe4000fffe0ff */
[----:B------:R-:W3:Y:S01]  /*64f0*/  @P3 LDC.64 R2, c[0x0][0x8a8] ;  /* 0x00022a00ff023b82 */ /* 0x000ee20000000a00 */
[----:B-1----:R-:W-:Y:S04]  /*6500*/  @P3 IMAD R0, R54, UR60, RZ ;  /* 0x0000003c36003c24 */ /* 0x002fe8000f8e02ff */
[----:B---3--:R-:W-:Y:S05]  /*6510*/  @P3 IMAD.WIDE R2, R0, 0x4, R2 ;  /* 0x0000000400023825 */ /* 0x008fea00078e0202 */
[----:B--2--5:R2:W5:Y:S02]  /*6520*/  @P3 LDG.E R24, desc[UR4][R2.64] ;  /* 0x0000000402183981 */ /* 0x024564000c1e1900 */
[----:B--2---:R-:W3:Y:S02]  /*6530*/  @!P3 LDC R24, c[0x0][0x8a0] ;  /* 0x00022800ff18bb82 */ /* 0x004ee40000000800 */
.L_x_98:
[----:B-----5:R-:W-:Y:S01]  /*6540*/  FSETP.NEU.AND P3, PT, R27, RZ, PT ;  /* 0x000000ff1b00720b */ /* 0x020fe20003f6d000 */
[----:B------:R-:W-:Y:S01]  /*6550*/  BSSY B1, `(.L_x_99) ;  /* 0x0000039000017945 */ /* 0x000fe20003800000 */
[----:B------:R-:W-:Y:S01]  /*6560*/  SEL R3, RZ, 0xffffffff, P2 ;  /* 0xffffffffff037807 */ /* 0x000fe20001000000 */
[----:B------:R-:W-:Y:S01]  /*6570*/  IMAD.MOV.U32 R35, RZ, RZ, 0x1 ;  /* 0x00000001ff237424 */ /* 0x000fe200078e00ff */
[----:B------:R-:W-:Y:S01]  /*6580*/  @P1 LOP3.LUT P2, RZ, R56, 0xff, RZ, 0xc0, !PT ;  /* 0x000000ff38ff1812 */ /* 0x000fe2000784c0ff */
[----:B------:R-:W-:Y:S01]  /*6590*/  IMAD R25, R22, 0x40, R23 ;  /* 0x0000004016197824 */ /* 0x000fe200078e0217 */
[----:B------:R-:W-:Y:S01]  /*65a0*/  @P1 SEL R2, RZ, 0xffffffff, P3 ;  /* 0xffffffffff021807 */ /* 0x000fe20001800000 */
[----:B------:R-:W-:Y:S01]  /*65b0*/  IMAD R63, R70, -0x10, R68 ;  /* 0xfffffff0463f7824 */ /* 0x000fe200078e0244 */
[----:B------:R-:W-:Y:S01]  /*65c0*/  LOP3.LUT R66, R66, 0x1, RZ, 0x3c, !PT ;  /* 0x0000000142427812 */ /* 0x000fe200078e3cff */
[----:B------:R-:W-:Y:S01]  /*65d0*/  IMAD.MOV.U32 R34, RZ, RZ, RZ ;  /* 0x000000ffff227224 */ /* 0x000fe200078e00ff */
[----:B------:R-:W-:Y:S02]  /*65e0*/  @P0 SEL R2, R3, R2, !P2 ;  /* 0x0000000203020207 */ /* 0x000fe40005000000 */
[----:B------:R-:W-:Y:S02]  /*65f0*/  CS2R R38, SRZ ;  /* 0x0000000000267805 */ /* 0x000fe4000001ff00 */
[----:B------:R-:W-:Y:S02]  /*6600*/  LEA R75, R22, UR43, 0x3 ;  /* 0x0000002b164b7c11 */ /* 0x000fe4000f8e18ff */
[----:B------:R-:W-:Y:S02]  /*6610*/  CS2R R36, SRZ ;  /* 0x0000000000247805 */ /* 0x000fe4000001ff00 */
[----:B------:R-:W-:Y:S02]  /*6620*/  @P1 LOP3.LUT R2, R2, 0x1, RZ, 0xc0, !PT ;  /* 0x0000000102021812 */ /* 0x000fe400078ec0ff */
[----:B------:R-:W-:Y:S02]  /*6630*/  CS2R R42, SRZ ;  /* 0x00000000002a7805 */ /* 0x000fe4000001ff00 */
[----:B-1----:R-:W-:Y:S02]  /*6640*/  SHF.L.U32 R0, R65, 0x1f, RZ ;  /* 0x0000001f41007819 */ /* 0x002fe400000006ff */
[----:B------:R-:W-:Y:S02]  /*6650*/  CS2R R40, SRZ ;  /* 0x0000000000287805 */ /* 0x000fe4000001ff00 */
[----:B------:R-:W-:Y:S02]  /*6660*/  ISETP.NE.U32.OR P5, PT, R2, 0x1, !P1 ;  /* 0x000000010200780c */ /* 0x000fe40004fa5470 */
[----:B------:R-:W-:Y:S02]  /*6670*/  CS2R R46, SRZ ;  /* 0x00000000002e7805 */ /* 0x000fe4000001ff00 */
[----:B------:R-:W-:Y:S02]  /*6680*/  PLOP3.LUT P2, PT, PT, PT, UP1, 0x80, 0x8 ;  /* 0x000000000008781c */ /* 0x000fe40003f4f018 */
[----:B------:R-:W-:Y:S02]  /*6690*/  CS2R R44, SRZ ;  /* 0x00000000002c7805 */ /* 0x000fe4000001ff00 */
[----:B------:R-:W-:Y:S02]  /*66a0*/  LOP3.LUT P4, R61, R56, 0xff, RZ, 0xc0, !PT ;  /* 0x000000ff383d7812 */ /* 0x000fe4000788c0ff */
[----:B------:R-:W-:Y:S02]  /*66b0*/  CS2R R50, SRZ ;  /* 0x0000000000327805 */ /* 0x000fe4000001ff00 */
[----:B------:R-:W-:Y:S02]  /*66c0*/  SEL R2, RZ, 0xffffffff, P3 ;  /* 0xffffffffff027807 */ /* 0x000fe40001800000 */
[----:B------:R-:W-:Y:S02]  /*66d0*/  CS2R R48, SRZ ;  /* 0x0000000000307805 */ /* 0x000fe4000001ff00 */
[----:B------:R-:W-:Y:S02]  /*66e0*/  P2R R74, PR, RZ, 0x20 ;  /* 0x00000020ff4a7803 */ /* 0x000fe40000000000 */
[----:B------:R-:W-:Y:S02]  /*66f0*/  @P5 SHF.L.U32 R4, R66, 0x1f, RZ ;  /* 0x0000001f42045819 */ /* 0x000fe400000006ff */
[----:B------:R-:W-:Y:S02]  /*6700*/  @P2 SEL R2, R3, R2, !P4 ;  /* 0x0000000203022207 */ /* 0x000fe40006000000 */
[----:B------:R-:W1:Y:S02]  /*6710*/  @P5 SYNCS.PHASECHK.TRANS64.TRYWAIT P1, [UR43+0x20], R4 ;  /* 0x00002004ff0055a7 */ /* 0x000e64000802112b */
[----:B------:R-:W-:Y:S04]  /*6720*/  LOP3.LUT R2, R2, 0x1, RZ, 0xc0, !PT ;  /* 0x0000000102027812 */ /* 0x000fe800078ec0ff */
[----:B------:R-:W-:Y:S04]  /*6730*/  ISETP.NE.U32.AND P2, PT, R2, 0x1, PT ;  /* 0x000000010200780c */ /* 0x000fe80003f45070 */
[----:B------:R-:W-:Y:S01]  /*6740*/  P2R R76, PR, RZ, 0x4 ;  /* 0x00000004ff4c7803 */ /* 0x000fe20000000000 */
[----:B------:R2:W4:Y:S01]  /*6750*/  SYNCS.PHASECHK.TRANS64.TRYWAIT P0, [R75+URZ+0x90], R0 ;  /* 0x000090004b0075a7 */ /* 0x00052200080011ff */
[----:B-1----:R-:W-:Y:S01]  /*6760*/  @P5 SEL R35, RZ, 0x1, !P1 ;  /* 0x00000001ff235807 */ /* 0x002fe20004800000 */
[----:B--2---:R-:W-:Y:S06]  /*6770*/  @!P5 BRA `(.L_x_100) ;  /* 0x000000000058d947 */ /* 0x004fec0003800000 */
[----:B------:R-:W-:Y:S01]  /*6780*/  IMAD.MOV.U32 R39, RZ, RZ, RZ ;  /* 0x000000ffff277224 */ /* 0x000fe200078e00ff */
[----:B------:R-:W-:Y:S01]  /*6790*/  ISETP.NE.AND P1, PT, R35, RZ, PT ;  /* 0x000000ff2300720c */ /* 0x000fe20003f25270 */
[----:B------:R-:W-:Y:S01]  /*67a0*/  BSSY B0, `(.L_x_101) ;  /* 0x000000c000007945 */ /* 0x000fe20003800000 */
[----:B------:R-:W-:Y:S02]  /*67b0*/  CS2R R50, SRZ ;  /* 0x0000000000327805 */ /* 0x000fe4000001ff00 */
[----:B------:R-:W-:Y:S02]  /*67c0*/  CS2R R48, SRZ ;  /* 0x0000000000307805 */ /* 0x000fe4000001ff00 */
[----:B------:R-:W-:Y:S02]  /*67d0*/  CS2R R46, SRZ ;  /* 0x00000000002e7805 */ /* 0x000fe4000001ff00 */
[----:B------:R-:W-:Y:S02]  /*67e0*/  CS2R R44, SRZ ;  /* 0x00000000002c7805 */ /* 0x000fe4000001ff00 */
[----:B------:R-:W-:Y:S02]  /*67f0*/  CS2R R42, SRZ ;  /* 0x00000000002a7805 */ /* 0x000fe4000001ff00 */
[----:B------:R-:W-:Y:S02]  /*6800*/  CS2R R40, SRZ ;  /* 0x0000000000287805 */ /* 0x000fe4000001ff00 */
[----:B------:R-:W-:Y:S01]  /*6810*/  CS2R R36, SRZ ;  /* 0x0000000000247805 */ /* 0x000fe2000001ff00 */
[----:B------:R-:W-:Y:S06]  /*6820*/  @P1 BRA `(.L_x_102) ;  /* 0x00000000000c1947 */ /* 0x000fec0003800000 */
[----:B------:R-:W-:Y:S04]  /*6830*/  SHF.L.U32 R3, R66, 0x1f, RZ ;  /* 0x0000001f42037819 */ /* 0x000fe800000006ff */
[----:B------:R-:W1:Y:S02]  /*6840*/  SYNCS.PHASECHK.TRANS64.TRYWAIT P1, [UR43+0x20], R3 ;  /* 0x00002003ff0075a7 */ /* 0x000e64000802112b */
[----:B-1----:R-:W-:Y:S05]  /*6850*/  @!P1 BRA `(.L_x_103) ;  /* 0x00000030004c9947 */ /* 0x002fea0003800000 */
.L_x_102:
[----:B------:R-:W-:Y:S05]  /*6860*/  BSYNC B0 ;  /* 0x0000000000007941 */ /* 0x000fea0003800000 */
.L_x_101:
[----:B------:R-:W-:Y:S01]  /*6870*/  ISETP.NE.AND P1, PT, R76, RZ, PT ;  /* 0x000000ff4c00720c */ /* 0x000fe20003f25270 */
[----:B------:R-:W-:Y:S11]  /*6880*/  HFMA2 R34, -RZ, RZ, 0, 5.9604644775390625e-08 ;  /* 0x00000001ff227431 */ /* 0x000ff600000001ff */
[----:B------:R-:W-:Y:S01]  /*6890*/  @!UPT UIADD3 URZ, UPT, UPT, URZ, URZ, URZ ;  /* 0x000000fffffff290 */ /* 0x000fe2000fffe0ff */
[----:B------:R2:W1:Y:S04]  /*68a0*/  @P1 LDS.128 R48, [R69] ;  /* 0x0000000045301984 */ /* 0x0004680000000c00 */
[----:B------:R2:W1:Y:S04]  /*68b0*/  @P1 LDS.128 R44, [R68+0x10] ;  /* 0x00001000442c1984 */ /* 0x0004680000000c00 */
[----:B------:R2:W1:Y:S04]  /*68c0*/  @P1 LDS.128 R40, [R67+0x20] ;  /* 0x0000200043281984 */ /* 0x0004680000000c00 */
[----:B------:R2:W1:Y:S02]  /*68d0*/  @P1 LDS.128 R36, [R63+0x30] ;  /* 0x000030003f241984 */ /* 0x0004640000000c00 */
.L_x_100:
[----:B------:R-:W-:Y:S05]  /*68e0*/  BSYNC B1 ;  /* 0x0000000000017941 */ /* 0x000fea0003800000 */
.L_x_99:
[----:B-1----:R-:W-:Y:S04]  /*68f0*/  SHF.R.U32.HI R2, RZ, 0x15, R25 ;  /* 0x00000015ff027819 */ /* 0x002fe80000011619 */
[----:B------:R-:W-:Y:S01]  /*6900*/  LOP3.LUT P1, RZ, R2, 0x3, R57, 0x48, !PT ;  /* 0x0000000302ff7812 */ /* 0x000fe20007824839 */
[----:B------:R-:W-:Y:S01]  /*6910*/  @!UPT UIADD3 URZ, UPT, UPT, URZ, URZ, URZ ;  /* 0x000000fffffff290 */ /* 0x000fe2000fffe0ff */
[----:B----4-:R-:W-:Y:S11]  /*6920*/  @P0 BRA `(.L_x_104) ;  /* 0x0000000000080947 */ /* 0x010ff60003800000 */
[----:B------:R-:W1:Y:S02]  /*6930*/  SYNCS.PHASECHK.TRANS64.TRYWAIT P0, [R75+URZ+0x90], R0 ;  /* 0x000090004b0075a7 */ /* 0x000e6400080011ff */
[----:B-1----:R-:W-:Y:S05]  /*6940*/  @!P0 BRA `(.L_x_105) ;  /* 0x0000003000288947 */ /* 0x002fea0003800000 */
.L_x_104:
[----:B------:R-:W-:Y:S05]  /*6950*/  @!P1 BRA `(.L_x_106) ;  /* 0x0000000000409947 */ /* 0x000fea0003800000 */
[----:B------:R-:W4:Y:S01]  /*6960*/  LDCU.64 UR8, c[0x4][0x70] ;  /* 0x01000e00ff0877ac */ /* 0x000f220008000a00 */
[----:B------:R-:W-:Y:S01]  /*6970*/  MOV R3, 0x0 ;  /* 0x0000000000037802 */ /* 0x000fe20000000f00 */
[----:B------:R-:W-:Y:S02]  /*6980*/  HFMA2 R12, -RZ, RZ, 0, 5.9604644775390625e-08 ;  /* 0x00000001ff0c7431 */ /* 0x000fe400000001ff */
[----:B------:R-:W-:Y:S02]  /*6990*/  IMAD.MOV.U32 R8, RZ, RZ, 0x192 ;  /* 0x00000192ff087424 */ /* 0x000fe400078e00ff */
[----:B------:R-:W-:Y:S01]  /*69a0*/  IMAD.MOV.U32 R13, RZ, RZ, RZ ;  /* 0x000000ffff0d7224 */ /* 0x000fe200078e00ff */
[----:B------:R-:W5:Y:S01]  /*69b0*/  LDCU.64 UR6, c[0x4][0x78] ;  /* 0x01000f00ff0677ac */ /* 0x000f620008000a00 */
[----:B------:R-:W1:Y:S01]  /*69c0*/  LDC.64 R2, c[0x4][R3] ;  /* 0x0100000003027b82 */ /* 0x000e620000000a00 */
[----:B------:R-:W2:Y:S01]  /*69d0*/  LDCU.64 UR4, c[0x4][0x10] ;  /* 0x01000200ff0477ac */ /* 0x000ea20008000a00 */
[----:B----4-:R-:W-:Y:S01]  /*69e0*/  MOV R5, UR9 ;  /* 0x0000000900057c02 */ /* 0x010fe20008000f00 */
[----:B------:R-:W-:Y:S01]  /*69f0*/  IMAD.U32 R4, RZ, RZ, UR8 ;  /* 0x00000008ff047e24 */ /* 0x000fe2000f8e00ff */
[----:B-----5:R-:W-:Y:S01]  /*6a00*/  MOV R7, UR7 ;  /* 0x0000000700077c02 */ /* 0x020fe20008000f00 */
[----:B------:R-:W-:Y:S01]  /*6a10*/  IMAD.U32 R6, RZ, RZ, UR6 ;  /* 0x00000006ff067e24 */ /* 0x000fe2000f8e00ff */
[----:B--2---:R-:W-:Y:S01]  /*6a20*/  MOV R11, UR5 ;  /* 0x00000005000b7c02 */ /* 0x004fe20008000f00 */
[----:B------:R-:W-:Y:S02]  /*6a30*/  IMAD.U32 R10, RZ, RZ, UR4 ;  /* 0x00000004ff0a7e24 */ /* 0x000fe4000f8e00ff */
[----:B------:R-:W-:Y:S07]  /*6a40*/  LEPC R20, `(.L_x_106) ;  /* 0x000000001014794e */ /* 0x000fee0000000000 */
[----:B-1-3--:R-:W-:Y:S05]  /*6a50*/  CALL.ABS.NOINC R2 ;  /* 0x0000000002007343 */ /* 0x00afea0003c00000 */
.L_x_106:
[----:B------:R-:W-:Y:S01]  /*6a60*/  LOP3.LUT R20, R48, 0xffffe000, RZ, 0xc0, !PT ;  /* 0xffffe00030147812 */ /* 0x000fe200078ec0ff */
[----:B------:R-:W-:Y:S05]  /*6a70*/  WARPSYNC.ALL ;  /* 0x0000000000007948 */ /* 0x000fea0003800000 */
[----:B------:R-:W-:Y:S01]  /*6a80*/  R2UR UR4, R25 ;  /* 0x00000000190472ca */ /* 0x000fe200000e0000 */
[----:B------:R-:W-:Y:S01]  /*6a90*/  BSSY.RECONVERGENT B0, `(.L_x_107) ;  /* 0x0000058000007945 */ /* 0x000fe20003800200 */
[----:B------:R-:W-:Y:S02]  /*6aa0*/  LOP3.LUT R21, R49, 0xffffe000, RZ, 0xc0, !PT ;  /* 0xffffe00031157812 */ /* 0x000fe400078ec0ff */
[----:B------:R-:W-:Y:S02]  /*6ab0*/  LOP3.LUT R26, R50, 0xffffe000, RZ, 0xc0, !PT ;  /* 0xffffe000321a7812 */ /* 0x000fe400078ec0ff */
[----:B------:R-:W-:Y:S02]  /*6ac0*/  LOP3.LUT R33, R44, 0xffffe000, RZ, 0xc0, !PT ;  /* 0xffffe0002c217812 */ /* 0x000fe400078ec0ff */
[----:B------:R-:W-:Y:S05]  /*6ad0*/  ISETP.NE.AND P0, PT, R71, RZ, PT ;  /* 0x000000ff4700720c */ /* 0x000fea0003f05270 */
[----:B------:R-:W1:Y:S02]  /*6ae0*/  LDTM.x16 R4, tmem[UR4] ;  /* 0x00000004000479ee */ /* 0x000e640008240000 */
[C---:B-1-3--:R-:W-:Y:S01]  /*6af0*/  FMUL R0, R24.reuse, R4 ;  /* 0x0000000418007220 */ /* 0x04afe20000400000 */
[C---:B------:R-:W-:Y:S01]  /*6b00*/  FMUL R2, R24.reuse, R5 ;  /* 0x0000000518027220 */ /* 0x040fe20000400000 */
[C---:B------:R-:W-:Y:S01]  /*6b10*/  FMUL R3, R24.reuse, R6 ;  /* 0x0000000618037220 */ /* 0x040fe20000400000 */
[----:B------:R-:W-:Y:S01]  /*6b20*/  FMUL R7, R24, R7 ;  /* 0x0000000718077220 */ /* 0x000fe20000400000 */
[----:B------:R-:W-:Y:S01]  /*6b30*/  FFMA R28, R27, R20, R0 ;  /* 0x000000141b1c7223 */ /* 0x000fe20000000000 */
[----:B------:R-:W-:Y:S01]  /*6b40*/  LOP3.LUT R20, R51, 0xffffe000, RZ, 0xc0, !PT ;  /* 0xffffe00033147812 */ /* 0x000fe200078ec0ff */
[C---:B------:R-:W-:Y:S01]  /*6b50*/  FFMA R29, R27.reuse, R21, R2 ;  /* 0x000000151b1d7223 */ /* 0x040fe20000000002 */
[----:B------:R-:W-:Y:S01]  /*6b60*/  LOP3.LUT R21, R46, 0xffffe000, RZ, 0xc0, !PT ;  /* 0xffffe0002e157812 */ /* 0x000fe200078ec0ff */
[----:B------:R-:W-:Y:S01]  /*6b70*/  FFMA R30, R27, R26, R3 ;  /* 0x0000001a1b1e7223 */ /* 0x000fe20000000003 */
[----:B------:R-:W-:Y:S01]  /*6b80*/  LOP3.LUT R26, R45, 0xffffe000, RZ, 0xc0, !PT ;  /* 0xffffe0002d1a7812 */ /* 0x000fe200078ec0ff */
[----:B------:R-:W-:Y:S01]  /*6b90*/  FFMA R31, R27, R20, R7 ;  /* 0x000000141b1f7223 */ /* 0x000fe20000000007 */
[----:B------:R-:W-:Y:S01]  /*6ba0*/  LOP3.LUT R20, R47, 0xffffe000, RZ, 0xc0, !PT ;  /* 0xffffe0002f147812 */ /* 0x000fe200078ec0ff */
[C---:B------:R-:W-:Y:S01]  /*6bb0*/  FMUL R4, R24.reuse, R8 ;  /* 0x0000000818047220 */ /* 0x040fe20000400000 */
[----:B------:R-:W-:Y:S01]  /*6bc0*/  F2FP.TF32.F32.PACK_B R28, R28 ;  /* 0x0000001cff1c723e */ /* 0x000fe200024050ff */
[C---:B------:R-:W-:Y:S01]  /*6bd0*/  FMUL R5, R24.reuse, R9 ;  /* 0x0000000918057220 */ /* 0x040fe20000400000 */
[----:B------:R-:W-:Y:S01]  /*6be0*/  F2FP.TF32.F32.PACK_B R29, R29 ;  /* 0x0000001dff1d723e */ /* 0x000fe200024050ff */
[C---:B------:R-:W-:Y:S01]  /*6bf0*/  FMUL R6, R24.reuse, R10 ;  /* 0x0000000a18067220 */ /* 0x040fe20000400000 */
[----:B------:R-:W-:Y:S01]  /*6c00*/  FMUL R11, R24, R11 ;  /* 0x0000000b180b7220 */ /* 0x000fe20000400000 */
[----:B------:R-:W-:Y:S01]  /*6c10*/  F2FP.TF32.F32.PACK_B R30, R30 ;  /* 0x0000001eff1e723e */ /* 0x000fe200024050ff */
[C---:B------:R-:W-:Y:S01]  /*6c20*/  FFMA R4, R27.reuse, R33, R4 ;  /* 0x000000211b047223 */ /* 0x040fe20000000004 */
[----:B------:R-:W-:Y:S01]  /*6c30*/  F2FP.TF32.F32.PACK_B R31, R31 ;  /* 0x0000001fff1f723e */ /* 0x000fe200024050ff */
[C---:B------:R-:W-:Y:S01]  /*6c40*/  FFMA R5, R27.reuse, R26, R5 ;  /* 0x0000001a1b057223 */ /* 0x040fe20000000005 */
[C---:B------:R-:W-:Y:S01]  /*6c50*/  FFMA R6, R27.reuse, R21, R6 ;  /* 0x000000151b067223 */ /* 0x040fe20000000006 */
[----:B------:R-:W-:Y:S01]  /*6c60*/  FFMA R7, R27, R20, R11 ;  /* 0x000000141b077223 */ /* 0x000fe2000000000b */
[----:B------:R-:W-:Y:S01]  /*6c70*/  LOP3.LUT R33, R40, 0xffffe000, RZ, 0xc0, !PT ;  /* 0xffffe00028217812 */ /* 0x000fe200078ec0ff */
[----:B------:R1:W-:Y:S01]  /*6c80*/  STS.128 [R69], R28 ;  /* 0x0000001c45007388 */ /* 0x0003e20000000c00 */
[----:B------:R-:W-:Y:S01]  /*6c90*/  LOP3.LUT R26, R41, 0xffffe000, RZ, 0xc0, !PT ;  /* 0xffffe000291a7812 */ /* 0x000fe200078ec0ff */
[C---:B------:R-:W-:Y:S01]  /*6ca0*/  FMUL R8, R24.reuse, R12 ;  /* 0x0000000c18087220 */ /* 0x040fe20000400000 */
[----:B------:R-:W-:Y:S01]  /*6cb0*/  FMUL R9, R24, R13 ;  /* 0x0000000d18097220 */ /* 0x000fe20000400000 */
[----:B------:R-:W-:Y:S01]  /*6cc0*/  LOP3.LUT R21, R42, 0xffffe000, RZ, 0xc0, !PT ;  /* 0xffffe0002a157812 */ /* 0x000fe200078ec0ff */
[C---:B------:R-:W-:Y:S01]  /*6cd0*/  FMUL R10, R24.reuse, R14 ;  /* 0x0000000e180a7220 */ /* 0x040fe20000400000 */
[----:B------:R-:W-:Y:S01]  /*6ce0*/  LOP3.LUT R20, R43, 0xffffe000, RZ, 0xc0, !PT ;  /* 0xffffe0002b147812 */ /* 0x000fe200078ec0ff */
[----:B------:R-:W-:Y:S01]  /*6cf0*/  FMUL R15, R24, R15 ;  /* 0x0000000f180f7220 */ /* 0x000fe20000400000 */
[----:B------:R-:W-:Y:S01]  /*6d00*/  F2FP.TF32.F32.PACK_B R4, R4 ;  /* 0x00000004ff04723e */ /* 0x000fe200024050ff */
[C---:B------:R-:W-:Y:S01]  /*6d10*/  FFMA R8, R27.reuse, R33, R8 ;  /* 0x000000211b087223 */ /* 0x040fe20000000008 */
[----:B------:R-:W-:Y:S01]  /*6d20*/  F2FP.TF32.F32.PACK_B R5, R5 ;  /* 0x00000005ff05723e */ /* 0x000fe200024050ff */
[C---:B------:R-:W-:Y:S01]  /*6d30*/  FFMA R9, R27.reuse, R26, R9 ;  /* 0x0000001a1b097223 */ /* 0x040fe20000000009 */
[----:B------:R-:W-:Y:S01]  /*6d40*/  F2FP.TF32.F32.PACK_B R6, R6 ;  /* 0x00000006ff06723e */ /* 0x000fe200024050ff */
[C---:B------:R-:W-:Y:S01]  /*6d50*/  FFMA R10, R27.reuse, R21, R10 ;  /* 0x000000151b0a7223 */ /* 0x040fe2000000000a */
[----:B------:R-:W-:Y:S01]  /*6d60*/  F2FP.TF32.F32.PACK_B R7, R7 ;  /* 0x00000007ff07723e */ /* 0x000fe200024050ff */
[----:B------:R-:W-:Y:S01]  /*6d70*/  FFMA R11, R27, R20, R15 ;  /* 0x000000141b0b7223 */ /* 0x000fe2000000000f */
[----:B------:R-:W-:Y:S01]  /*6d80*/  LOP3.LUT R33, R36, 0xffffe000, RZ, 0xc0, !PT ;  /* 0xffffe00024217812 */ /* 0x000fe200078ec0ff */
[C---:B------:R-:W-:Y:S01]  /*6d90*/  FMUL R12, R24.reuse, R16 ;  /* 0x00000010180c7220 */ /* 0x040fe20000400000 */
[----:B------:R-:W-:Y:S01]  /*6da0*/  LOP3.LUT R26, R37, 0xffffe000, RZ, 0xc0, !PT ;  /* 0xffffe000251a7812 */ /* 0x000fe200078ec0ff */
[----:B------:R1:W-:Y:S01]  /*6db0*/  STS.128 [R68+0x10], R4 ;  /* 0x0000100444007388 */ /* 0x0003e20000000c00 */
        /* <DEDUP_REMOVED lines=13> */
[----:B------:R-:W-:Y:S02]  /*6e90*/  F2FP.TF32.F32.PACK_B R12, R12 ;  /* 0x0000000cff0c723e */ /* 0x000fe400024050ff */
[----:B------:R-:W-:Y:S01]  /*6ea0*/  F2FP.TF32.F32.PACK_B R13, R13 ;  /* 0x0000000dff0d723e */ /* 0x000fe200024050ff */
[----:B------:R1:W-:Y:S01]  /*6eb0*/  STS.128 [R67+0x20], R8 ;  /* 0x0000200843007388 */ /* 0x0003e20000000c00 */
[----:B------:R-:W-:Y:S02]  /*6ec0*/  F2FP.TF32.F32.PACK_B R14, R14 ;  /* 0x0000000eff0e723e */ /* 0x000fe400024050ff */
[----:B------:R-:W-:Y:S05]  /*6ed0*/  F2FP.TF32.F32.PACK_B R15, R15 ;  /* 0x0000000fff0f723e */ /* 0x000fea00024050ff */
[----:B------:R1:W-:Y:S01]  /*6ee0*/  STS.128 [R63+0x30], R12 ;  /* 0x0000300c3f007388 */ /* 0x0003e20000000c00 */
[----:B------:R-:W-:Y:S01]  /*6ef0*/  @!PT LDS RZ, [RZ] ;  /* 0x00000000fffff984 */ /* 0x000fe20000000800 */
[----:B------:R-:W-:Y:S01]  /*6f00*/  @!PT LDS RZ, [RZ] ;  /* 0x00000000fffff984 */ /* 0x000fe20000000800 */
[----:B------:R-:W-:Y:S01]  /*6f10*/  @!PT LDS RZ, [RZ] ;  /* 0x00000000fffff984 */ /* 0x000fe20000000800 */
[----:B------:R-:W-:Y:S01]  /*6f20*/  @!PT LDS RZ, [RZ] ;  /* 0x00000000fffff984 */ /* 0x000fe20000000800 */
[----:B------:R3:W-:Y:S07]  /*6f30*/  MEMBAR.ALL.CTA ;  /* 0x0000000000007992 */ /* 0x0007ee0000008000 */
[----:B---3--:R-:W3:Y:S02]  /*6f40*/  FENCE.VIEW.ASYNC.S ;  /* 0x00000000000073c6 */ /* 0x008ee40000000000 */
[----:B---3--:R-:W-:Y:S06]  /*6f50*/  BAR.SYNC.DEFER_BLOCKING 0x1, 0x80 ;  /* 0x0042000000007b1d */ /* 0x008fec0000010000 */
[----:B------:R-:W-:Y:S05]  /*6f60*/  @P0 BRA `(.L_x_108) ;  /* 0x0000000000280947 */ /* 0x000fea0003800000 */
[----:B------:R-:W3:Y:S01]  /*6f70*/  LDCU.64 UR6, c[0x0][0x348] ;  /* 0x00006900ff0677ac */ /* 0x000ee20008000a00 */
[----:B------:R-:W-:Y:S01]  /*6f80*/  UIADD3 UR4, UPT, UPT, UR43, 0x200, URZ ;  /* 0x000002002b047890 */ /* 0x000fe2000fffe0ff */
[----:B------:R-:W-:Y:S05]  /*6f90*/  UMOV UR51, UR60 ;  /* 0x0000003c00337c82 */ /* 0x000fea0008000000 */
[----:B------:R-:W-:Y:S04]  /*6fa0*/  MOV R60, UR4 ;  /* 0x00000004003c7c02 */ /* 0x000fe80008000f00 */
[----:B------:R-:W-:Y:S01]  /*6fb0*/  R2UR UR48, R60 ;  /* 0x000000003c3072ca */ /* 0x000fe200000e0000 */
[----:B---3--:R-:W-:Y:S04]  /*6fc0*/  UIADD3 UR4, UP0, UPT, UR6, 0x680, URZ ;  /* 0x0000068006047890 */ /* 0x008fe8000ff1e0ff */
[----:B------:R-:W-:Y:S09]  /*6fd0*/  UIADD3.X UR5, UPT, UPT, URZ, UR7, URZ, UP0, !UPT ;  /* 0x00000007ff057290 */ /* 0x000ff200087fe4ff */
[----:B------:R3:W-:Y:S01]  /*6fe0*/  UTMASTG.3D [UR48], [UR4] ;  /* 0x00000030040073b5 */ /* 0x0007e20008010000 */
[----:B------:R0:W-:Y:S01]  /*6ff0*/  UTMACMDFLUSH ;  /* 0x00000000000079b7 */ /* 0x0001e20000000000 */
[----:B---3--:R-:W-:Y:S04]  /*7000*/  DEPBAR.LE SB0, 0x1 ;  /* 0x000080400000791a */ /* 0x008fe80000000000 */
.L_x_108:
[----:B------:R-:W-:Y:S05]  /*7010*/  BSYNC.RECONVERGENT B0 ;  /* 0x0000000000007941 */ /* 0x000fea0003800200 */
.L_x_107:
[----:B------:R-:W-:Y:S01]  /*7020*/  BAR.SYNC.DEFER_BLOCKING 0x1, 0x80 ;  /* 0x0042000000007b1d */ /* 0x000fe20000010000 */
[----:B------:R-:W-:Y:S01]  /*7030*/  ISETP.NE.AND P1, PT, R74, RZ, PT ;  /* 0x000000ff4a00720c */ /* 0x000fe20003f25270 */
[----:B------:R-:W-:Y:S01]  /*7040*/  UISETP.NE.AND UP0, UPT, UR46, URZ, UPT ;  /* 0x000000ff2e00728c */ /* 0x000fe2000bf05270 */
[----:B------:R-:W-:Y:S11]  /*7050*/  LEA R3, R34, UR43, 0x3 ;  /* 0x0000002b22037c11 */ /* 0x000ff6000f8e18ff */
[----:B------:R-:W-:Y:S01]  /*7060*/  @P1 SHF.L.U32 R2, R66, 0x1f, RZ ;  /* 0x0000001f42021819 */ /* 0x000fe200000006ff */
[----:B------:R-:W-:Y:S06]  /*7070*/  BRA.U !UP0, `(.L_x_109) ;  /* 0x0000000108247547 */ /* 0x000fec000b800000 */
[----:B-1----:R-:W-:Y:S01]  /*7080*/  IMAD.U32 R5, RZ, RZ, UR45 ;  /* 0x0000002dff057e24 */ /* 0x002fe2000f8e00ff */
[----:B------:R-:W-:Y:S01]  /*7090*/  MOV R0, UR54 ;  /* 0x0000003600007c02 */ /* 0x000fe20008000f00 */
[----:B------:R-:W-:Y:S03]  /*70a0*/  UIADD3 UR4, UPT, UPT, UR45, 0x1, URZ ;  /* 0x000000012d047890 */ /* 0x000fe6000fffe0ff */
[----:B------:R-:W-:Y:S01]  /*70b0*/  @P1 LEA R5, R5, UR43, 0x3 ;  /* 0x0000002b05051c11 */ /* 0x000fe2000f8e18ff */
[----:B------:R-:W-:Y:S04]  /*70c0*/  UISETP.NE.AND UP0, UPT, UR4, 0x4, UPT ;  /* 0x000000040400788c */ /* 0x000fe8000bf05270 */
[----:B------:R-:W-:Y:S01]  /*70d0*/  @P1 VIADD R5, R5, 0x40 ;  /* 0x0000004005051836 */ /* 0x000fe20000000000 */
[----:B------:R-:W-:Y:S04]  /*70e0*/  USEL UR45, UR4, URZ, UP0 ;  /* 0x000000ff042d7287 */ /* 0x000fe80008000000 */
[----:B------:R-:W-:Y:S04]  /*70f0*/  @P1 PRMT R0, R0, 0x654, R5 ;  /* 0x0000065400001816 */ /* 0x000fe80000000005 */
[----:B------:R3:W-:Y:S04]  /*7100*/  @P1 SYNCS.ARRIVE.TRANS64.RED.A1T0 RZ, [R0+URZ], RZ ;  /* 0x000000ff00ff19a7 */ /* 0x0007e800081004ff */
.L_x_109:
[----:B------:R-:W4:Y:S01]  /*7110*/  @P1 SYNCS.PHASECHK.TRANS64.TRYWAIT P0, [R3+URZ+0x20], R2 ;  /* 0x00002002030015a7 */ /* 0x000f2200080011ff */
[----:B------:R-:W-:Y:S01]  /*7120*/  BSSY B1, `(.L_x_110) ;  /* 0x0000016000017945 */ /* 0x000fe20003800000 */
[----:B----4-:R-:W-:Y:S03]  /*7130*/  @P1 SEL R35, RZ, 0x1, !P0 ;  /* 0x00000001ff231807 */ /* 0x010fe60004000000 */
[----:B------:R-:W-:Y:S05]  /*7140*/  @!P1 BRA `(.L_x_111) ;  /* 0x00000000004c9947 */ /* 0x000fea0003800000 */
[----:B------:R-:W-:Y:S01]  /*7150*/  ISETP.NE.AND P0, PT, R35, RZ, PT ;  /* 0x000000ff2300720c */ /* 0x000fe20003f05270 */
[----:B------:R-:W-:Y:S01]  /*7160*/  BSSY B0, `(.L_x_112) ;  /* 0x000000b000007945 */ /* 0x000fe20003800000 */
[----:B------:R-:W-:Y:S11]  /*7170*/  ISETP.NE.AND P1, PT, R76, RZ, PT ;  /* 0x000000ff4c00720c */ /* 0x000ff60003f25270 */
[----:B------:R-:W-:Y:S02]  /*7180*/  @!UPT UIADD3 URZ, UPT, UPT, URZ, URZ, URZ ;  /* 0x000000fffffff290 */ /* 0x000fe4000fffe0ff */
[C---:B-1----:R-:W-:Y:S01]  /*7190*/  @P1 IMAD R6, R34.reuse, 0x2000, R69 ;  /* 0x0000200022061824 */ /* 0x042fe200078e0245 */
[C---:B------:R-:W-:Y:S01]  /*71a0*/  @P1 LEA R4, R34.reuse, R67, 0xd ;  /* 0x0000004322041211 */ /* 0x040fe200078e68ff */
[C---:B------:R-:W-:Y:S02]  /*71b0*/  @P1 IMAD R5, R34.reuse, 0x2000, R68 ;  /* 0x0000200022051824 */ /* 0x040fe400078e0244 */
[----:B------:R-:W-:Y:S01]  /*71c0*/  @P1 IMAD R2, R34, 0x2000, R63 ;  /* 0x0000200022021824 */ /* 0x000fe200078e023f */
[----:B------:R-:W-:Y:S06]  /*71d0*/  @P0 BRA `(.L_x_113) ;  /* 0x00000000000c0947 */ /* 0x000fec0003800000 */
[----:B---3--:R-:W-:Y:S04]  /*71e0*/  SHF.L.U32 R0, R66, 0x1f, RZ ;  /* 0x0000001f42007819 */ /* 0x008fe800000006ff */
[----:B------:R-:W1:Y:S02]  /*71f0*/  SYNCS.PHASECHK.TRANS64.TRYWAIT P0, [R3+URZ+0x20], R0 ;  /* 0x00002000030075a7 */ /* 0x000e6400080011ff */
[----:B-1----:R-:W-:Y:S05]  /*7200*/  @!P0 BRA `(.L_x_114) ;  /* 0x00000028000c8947 */ /* 0x002fea0003800000 */
.L_x_113:
[----:B------:R-:W-:Y:S05]  /*7210*/  BSYNC B0 ;  /* 0x0000000000007941 */ /* 0x000fea0003800000 */
.L_x_112:
[----:B------:R-:W-:Y:S02]  /*7220*/  ISETP.NE.AND P0, PT, R76, RZ, PT ;  /* 0x000000ff4c00720c */ /* 0x000fe40003f05270 */
[----:B------:R-:W-:Y:S11]  /*7230*/  IADD3 R34, PT, PT, R34, 0x1, RZ ;  /* 0x0000000122227810 */ /* 0x000ff60007ffe0ff */
[----:B------:R4:W1:Y:S04]  /*7240*/  @P0 LDS.128 R48, [R6] ;  /* 0x0000000006300984 */ /* 0x0008680000000c00 */
[----:B------:R4:W1:Y:S04]  /*7250*/  @P0 LDS.128 R44, [R5+0x10] ;  /* 0x00001000052c0984 */ /* 0x0008680000000c00 */
[----:B------:R4:W1:Y:S04]  /*7260*/  @P0 LDS.128 R40, [R4+0x20] ;  /* 0x0000200004280984 */ /* 0x0008680000000c00 */
[----:B------:R4:W1:Y:S02]  /*7270*/  @P0 LDS.128 R36, [R2+0x30] ;  /* 0x0000300002240984 */ /* 0x0008640000000c00 */
.L_x_111:
[----:B------:R-:W-:Y:S05]  /*7280*/  BSYNC B1 ;  /* 0x0000000000017941 */ /* 0x000fea0003800000 */
.L_x_110:
[----:B-1-3--:R-:W-:Y:S05]  /*7290*/  VIADD R0, R25, 0x10 ;  /* 0x0000001019007836 */ /* 0x00afea0000000000 */
[----:B------:R-:W-:Y:S04]  /*72a0*/  SHF.R.U32.HI R0, RZ, 0x15, R0 ;  /* 0x00000015ff007819 */ /* 0x000fe80000011600 */
[----:B------:R-:W-:Y:S11]  /*72b0*/  LOP3.LUT P0, RZ, R0, 0x3, R57, 0x48, !PT ;  /* 0x0000000300ff7812 */ /* 0x000ff60007804839 */
[----:B------:R-:W-:Y:S02]  /*72c0*/  @!UPT UIADD3 URZ, UPT, UPT, URZ, URZ, URZ ;  /* 0x000000fffffff290 */ /* 0x000fe4000fffe0ff */
[----:B------:R-:W-:Y:S05]  /*72d0*/  @!P0 BRA `(.L_x_115) ;  /* 0x0000000000408947 */ /* 0x000fea0003800000 */
[----:B------:R-:W1:Y:S01]  /*72e0*/  LDCU.64 UR8, c[0x4][0x70] ;  /* 0x01000e00ff0877ac */ /* 0x000e620008000a00 */
[----:B------:R-:W-:Y:S01]  /*72f0*/  MOV R3, 0x0 ;  /* 0x0000000000037802 */ /* 0x000fe20000000f00 */
[----:B------:R-:W-:Y:S02]  /*7300*/  HFMA2 R12, -RZ, RZ, 0, 5.9604644775390625e-08 ;  /* 0x00000001ff0c7431 */ /* 0x000fe400000001ff */
[----:B------:R-:W-:Y:S02]  /*7310*/  IMAD.MOV.U32 R8, RZ, RZ, 0x192 ;  /* 0x00000192ff087424 */ /* 0x000fe400078e00ff */
[----:B------:R-:W-:Y:S01]  /*7320*/  IMAD.MOV.U32 R13, RZ, RZ, RZ ;  /* 0x000000ffff0d7224 */ /* 0x000fe200078e00ff */
[----:B------:R-:W3:Y:S01]  /*7330*/  LDCU.64 UR6, c[0x4][0x78] ;  /* 0x01000f00ff0677ac */ /* 0x000ee20008000a00 */
[----:B----4-:R-:W4:Y:S01]  /*7340*/  LDC.64 R2, c[0x4][R3] ;  /* 0x0100000003027b82 */ /* 0x010f220000000a00 */
[----:B------:R-:W5:Y:S01]  /*7350*/  LDCU.64 UR4, c[0x4][0x10] ;  /* 0x01000200ff0477ac */ /* 0x000f620008000a00 */
[----:B-1----:R-:W-:Y:S01]  /*7360*/  MOV R5, UR9 ;  /* 0x0000000900057c02 */ /* 0x002fe20008000f00 */
[----:B------:R-:W-:Y:S01]  /*7370*/  IMAD.U32 R4, RZ, RZ, UR8 ;  /* 0x00000008ff047e24 */ /* 0x000fe2000f8e00ff */
[----:B---3--:R-:W-:Y:S01]  /*7380*/  MOV R7, UR7 ;  /* 0x0000000700077c02 */ /* 0x008fe20008000f00 */
[----:B------:R-:W-:Y:S01]  /*7390*/  IMAD.U32 R6, RZ, RZ, UR6 ;  /* 0x00000006ff067e24 */ /* 0x000fe2000f8e00ff */
[----:B-----5:R-:W-:Y:S01]  /*73a0*/  MOV R11, UR5 ;  /* 0x00000005000b7c02 */ /* 0x020fe20008000f00 */
[----:B------:R-:W-:Y:S02]  /*73b0*/  IMAD.U32 R10, RZ, RZ, UR4 ;  /* 0x00000004ff0a7e24 */ /* 0x000fe4000f8e00ff */
[----:B------:R-:W-:Y:S07]  /*73c0*/  LEPC R20, `(.L_x_115) ;  /* 0x000000001014794e */ /* 0x000fee0000000000 */
[----:B--2-4-:R-:W-:Y:S05]  /*73d0*/  CALL.ABS.NOINC R2 ;  /* 0x0000000002007343 */ /* 0x014fea0003c00000 */
.L_x_115:
[----:B------:R-:W-:Y:S01]  /*73e0*/  ISETP.NE.AND P6, PT, R74, RZ, PT ;  /* 0x000000ff4a00720c */ /* 0x000fe20003fc5270 */
[----:B------:R-:W-:Y:S05]  /*73f0*/  WARPSYNC.ALL ;  /* 0x0000000000007948 */ /* 0x000fea0003800000 */
[----:B------:R-:W-:Y:S01]  /*7400*/  R2UR UR4, R25 ;  /* 0x00000000190472ca */ /* 0x000fe200000e0000 */
[----:B------:R-:W-:Y:S01]  /*7410*/  IMAD.U32 R77, RZ, RZ, UR45 ;  /* 0x0000002dff4d7e24 */ /* 0x000fe2000f8e00ff */
[----:B------:R-:W-:Y:S01]  /*7420*/  LOP3.LUT R20, R48, 0xffffe000, RZ, 0xc0, !PT ;  /* 0xffffe00030147812 */ /* 0x000fe200078ec0ff */
[----:B------:R-:W-:Y:S01]  /*7430*/  BSSY.RECONVERGENT B0, `(.L_x_116) ;  /* 0x000005e000007945 */ /* 0x000fe20003800200 */
[----:B------:R-:W-:Y:S02]  /*7440*/  LOP3.LUT R21, R49, 0xffffe000, RZ, 0xc0, !PT ;  /* 0xffffe00031157812 */ /* 0x000fe400078ec0ff */
[----:B------:R-:W-:Y:S02]  /*7450*/  LOP3.LUT R26, R51, 0xffffe000, RZ, 0xc0, !PT ;  /* 0xffffe000331a7812 */ /* 0x000fe400078ec0ff */
[----:B------:R-:W-:Y:S01]  /*7460*/  @P6 LEA R0, R77, UR43, 0x3 ;  /* 0x0000002b4d006c11 */ /* 0x000fe2000f8e18ff */
[----:B------:R-:W-:Y:S01]  /*7470*/  IMAD.U32 R77, RZ, RZ, UR54 ;  /* 0x00000036ff4d7e24 */ /* 0x000fe2000f8e00ff */
[----:B------:R-:W-:Y:S02]  /*7480*/  LOP3.LUT R33, R44, 0xffffe000, RZ, 0xc0, !PT ;  /* 0xffffe0002c217812 */ /* 0x000fe400078ec0ff */
[----:B------:R-:W-:Y:S01]  /*7490*/  LOP3.LUT R32, R45, 0xffffe000, RZ, 0xc0, !PT ;  /* 0xffffe0002d207812 */ /* 0x000fe200078ec0ff */
[----:B----4-:R-:W1:Y:S01]  /*74a0*/  LDTM.x16 R4, tmem[UR4+0x10] ;  /* 0x00001004000479ee */ /* 0x010e620008240000 */
[----:B------:R-:W-:Y:S01]  /*74b0*/  ISETP.NE.AND P0, PT, R71, RZ, PT ;  /* 0x000000ff4700720c */ /* 0x000fe20003f05270 */
[----:B------:R-:W-:Y:S05]  /*74c0*/  @P6 VIADD R0, R0, 0x40 ;  /* 0x0000004000006836 */ /* 0x000fea0000000000 */
[----:B------:R-:W-:Y:S01]  /*74d0*/  @P6 PRMT R77, R77, 0x654, R0 ;  /* 0x000006544d4d6816 */ /* 0x000fe20000000000 */
[C---:B-1----:R-:W-:Y:S01]  /*74e0*/  FMUL R0, R24.reuse, R4 ;  /* 0x0000000418007220 */ /* 0x042fe20000400000 */
[C---:B------:R-:W-:Y:S01]  /*74f0*/  FMUL R2, R24.reuse, R5 ;  /* 0x0000000518027220 */ /* 0x040fe20000400000 */
[C---:B------:R-:W-:Y:S01]  /*7500*/  FMUL R3, R24.reuse, R6 ;  /* 0x0000000618037220 */ /* 0x040fe20000400000 */
[----:B------:R-:W-:Y:S01]  /*7510*/  FMUL R7, R24, R7 ;  /* 0x0000000718077220 */ /* 0x000fe20000400000 */
[C---:B------:R-:W-:Y:S01]  /*7520*/  FFMA R28, R27.reuse, R20, R0 ;  /* 0x000000141b1c7223 */ /* 0x040fe20000000000 */
[----:B------:R-:W-:Y:S01]  /*7530*/  LOP3.LUT R20, R50, 0xffffe000, RZ, 0xc0, !PT ;  /* 0xffffe00032147812 */ /* 0x000fe200078ec0ff */
[C---:B------:R-:W-:Y:S01]  /*7540*/  FFMA R29, R27.reuse, R21, R2 ;  /* 0x000000151b1d7223 */ /* 0x040fe20000000002 */
[----:B------:R-:W-:Y:S01]  /*7550*/  LOP3.LUT R21, R40, 0xffffe000, RZ, 0xc0, !PT ;  /* 0xffffe00028157812 */ /* 0x000fe200078ec0ff */
[----:B------:R-:W-:Y:S01]  /*7560*/  FMUL R4, R24, R8 ;  /* 0x0000000818047220 */ /* 0x000fe20000400000 */
[----:B------:R-:W-:Y:S01]  /*7570*/  F2FP.TF32.F32.PACK_B R28, R28 ;  /* 0x0000001cff1c723e */ /* 0x000fe200024050ff */
[C---:B------:R-:W-:Y:S01]  /*7580*/  FFMA R30, R27.reuse, R20, R3 ;  /* 0x000000141b1e7223 */ /* 0x040fe20000000003 */
        /* <DEDUP_REMOVED lines=8> */
[----:B------:R-:W-:Y:S01]  /*7610*/  F2FP.TF32.F32.PACK_B R31, R31 ;  /* 0x0000001fff1f723e */ /* 0x000fe200024050ff */
[C---:B------:R-:W-:Y:S01]  /*7620*/  FFMA R4, R27.reuse, R33, R4 ;  /* 0x000000211b047223 */ /* 0x040fe20000000004 */
[C---:B------:R-:W-:Y:S01]  /*7630*/  FFMA R5, R27.reuse, R32, R5 ;  /* 0x000000201b057223 */ /* 0x040fe20000000005 */
[C---:B------:R-:W-:Y:S01]  /*7640*/  FFMA R6, R27.reuse, R20, R6 ;  /* 0x000000141b067223 */ /* 0x040fe20000000006 */
[----:B------:R-:W-:Y:S01]  /*7650*/  FFMA R7, R27, R26, R11 ;  /* 0x0000001a1b077223 */ /* 0x000fe2000000000b */
[----:B------:R1:W-:Y:S01]  /*7660*/  STS.128 [R69+0x2000], R28 ;  /* 0x0020001c45007388 */ /* 0x0003e20000000c00 */
[----:B------:R-:W-:Y:S01]  /*7670*/  LOP3.LUT R32, R41, 0xffffe000, RZ, 0xc0, !PT ;  /* 0xffffe00029207812 */ /* 0x000fe200078ec0ff */
[----:B------:R-:W-:Y:S01]  /*7680*/  FMUL R8, R24, R12 ;  /* 0x0000000c18087220 */ /* 0x000fe20000400000 */
[----:B------:R-:W-:Y:S01]  /*7690*/  LOP3.LUT R33, R42, 0xffffe000, RZ, 0xc0, !PT ;  /* 0xffffe0002a217812 */ /* 0x000fe200078ec0ff */
[C---:B------:R-:W-:Y:S01]  /*76a0*/  FMUL R9, R24.reuse, R13 ;  /* 0x0000000d18097220 */ /* 0x040fe20000400000 */
[----:B------:R-:W-:Y:S01]  /*76b0*/  LOP3.LUT R20, R43, 0xffffe000, RZ, 0xc0, !PT ;  /* 0xffffe0002b147812 */ /* 0x000fe200078ec0ff */
[C---:B------:R-:W-:Y:S01]  /*76c0*/  FMUL R10, R24.reuse, R14 ;  /* 0x0000000e180a7220 */ /* 0x040fe20000400000 */
        /* <DEDUP_REMOVED lines=30> */
[----:B------:R-:W-:Y:S02]  /*78b0*/  F2FP.TF32.F32.PACK_B R15, R15 ;  /* 0x0000000fff0f723e */ /* 0x000fe400024050ff */
[----:B------:R-:W-:Y:S02]  /*78c0*/  LEA R0, R34, UR43, 0x3 ;  /* 0x0000002b22007c11 */ /* 0x000fe4000f8e18ff */
[----:B------:R-:W-:Y:S01]  /*78d0*/  @P6 SHF.L.U32 R3, R66, 0x1f, RZ ;  /* 0x0000001f42036819 */ /* 0x000fe200000006ff */
        /* <DEDUP_REMOVED lines=10> */
[----:B------:R-:W-:Y:S02]  /*7980*/  UIADD3 UR9, UPT, UPT, UR49, 0x10, URZ ;  /* 0x0000001031097890 */ /* 0x000fe4000fffe0ff */
[----:B------:R-:W-:Y:S01]  /*7990*/  UIADD3 UR8, UPT, UPT, UR43, 0x2200, URZ ;  /* 0x000022002b087890 */ /* 0x000fe2000fffe0ff */
[----:B------:R-:W-:Y:S01]  /*79a0*/  UMOV UR10, UR50 ;  /* 0x00000032000a7c82 */ /* 0x000fe20008000000 */
[----:B------:R-:W-:Y:S01]  /*79b0*/  UMOV UR11, UR60 ;  /* 0x0000003c000b7c82 */ /* 0x000fe20008000000 */
[----:B---3--:R-:W-:Y:S04]  /*79c0*/  UIADD3 UR4, UP0, UPT, UR6, 0x680, URZ ;  /* 0x0000068006047890 */ /* 0x008fe8000ff1e0ff */
[----:B------:R-:W-:Y:S09]  /*79d0*/  UIADD3.X UR5, UPT, UPT, URZ, UR7, URZ, UP0, !UPT ;  /* 0x00000007ff057290 */ /* 0x000ff200087fe4ff */
[----:B------:R3:W-:Y:S01]  /*79e0*/  UTMASTG.3D [UR8], [UR4] ;  /* 0x00000008040073b5 */ /* 0x0007e20008010000 */
[----:B------:R0:W-:Y:S01]  /*79f0*/  UTMACMDFLUSH ;  /* 0x00000000000079b7 */ /* 0x0001e20000000000 */
[----:B---3--:R-:W-:Y:S04]  /*7a00*/  DEPBAR.LE SB0, 0x1 ;  /* 0x000080400000791a */ /* 0x008fe80000000000 */
.L_x_117:
[----:B------:R-:W-:Y:S05]  /*7a10*/  BSYNC.RECONVERGENT B0 ;  /* 0x0000000000007941 */ /* 0x000fea0003800200 */
.L_x_116:
[----:B------:R-:W-:Y:S01]  /*7a20*/  BAR.SYNC.DEFER_BLOCKING 0x1, 0x80 ;  /* 0x0042000000007b1d */ /* 0x000fe20000010000 */
[----:B------:R-:W-:Y:S04]  /*7a30*/  UIADD3 UR4, UPT, UPT, UR45, 0x1, URZ ;  /* 0x000000012d047890 */ /* 0x000fe8000fffe0ff */
[----:B------:R-:W-:Y:S04]  /*7a40*/  UISETP.NE.AND UP0, UPT, UR4, 0x4, UPT ;  /* 0x000000040400788c */ /* 0x000fe8000bf05270 */
[----:B------:R-:W-:Y:S01]  /*7a50*/  USEL UR44, UR4, URZ, UP0 ;  /* 0x000000ff042c7287 */ /* 0x000fe20008000000 */
[----:B------:R3:W-:Y:S01]  /*7a60*/  @P6 SYNCS.ARRIVE.TRANS64.RED.A1T0 RZ, [R77+URZ], RZ ;  /* 0x000000ff4dff69a7 */ /* 0x0007e200081004ff */
[----:B------:R-:W-:Y:S01]  /*7a70*/  BSSY B1, `(.L_x_118) ;  /* 0x0000017000017945 */ /* 0x000fe20003800000 */
[----:B------:R-:W4:Y:S02]  /*7a80*/  @P6 SYNCS.PHASECHK.TRANS64.TRYWAIT P0, [R0+URZ+0x20], R3 ;  /* 0x00002003000065a7 */ /* 0x000f2400080011ff */
[----:B----4-:R-:W-:Y:S01]  /*7a90*/  @P6 SEL R35, RZ, 0x1, !P0 ;  /* 0x00000001ff236807 */ /* 0x010fe20004000000 */
[----:B---3--:R-:W-:Y:S06]  /*7aa0*/  @!P6 BRA `(.L_x_119) ;  /* 0x00000000004ce947 */ /* 0x008fec0003800000 */
        /* <DEDUP_REMOVED lines=9> */
[----:B------:R-:W-:Y:S04]  /*7b40*/  SHF.L.U32 R7, R66, 0x1f, RZ ;  /* 0x0000001f42077819 */ /* 0x000fe800000006ff */
[----:B------:R-:W1:Y:S02]  /*7b50*/  SYNCS.PHASECHK.TRANS64.TRYWAIT P0, [R0+URZ+0x20], R7 ;  /* 0x00002007000075a7 */ /* 0x000e6400080011ff */
[----:B-1----:R-:W-:Y:S05]  /*7b60*/  @!P0 BRA `(.L_x_122) ;  /* 0x0000001c00c88947 */ /* 0x002fea0003800000 */
.L_x_121:
[----:B------:R-:W-:Y:S05]  /*7b70*/  BSYNC B0 ;  /* 0x0000000000007941 */ /* 0x000fea0003800000 */
.L_x_120:
[----:B------:R-:W-:Y:S02]  /*7b80*/  ISETP.NE.AND P0, PT, R76, RZ, PT ;  /* 0x000000ff4c00720c */ /* 0x000fe40003f05270 */
[----:B------:R-:W-:Y:S11]  /*7b90*/  IADD3 R34, PT, PT, R34, 0x1, RZ ;  /* 0x0000000122227810 */ /* 0x000ff60007ffe0ff */
[----:B------:R3:W4:Y:S04]  /*7ba0*/  @P0 LDS.128 R48, [R5] ;  /* 0x0000000005300984 */ /* 0x0007280000000c00 */
[----:B------:R3:W1:Y:S04]  /*7bb0*/  @P0 LDS.128 R44, [R4+0x10] ;  /* 0x00001000042c0984 */ /* 0x0006680000000c00 */
[----:B------:R3:W1:Y:S04]  /*7bc0*/  @P0 LDS.128 R40, [R3+0x20] ;  /* 0x0000200003280984 */ /* 0x0006680000000c00 */
[----:B------:R3:W1:Y:S02]  /*7bd0*/  @P0 LDS.128 R36, [R2+0x30] ;  /* 0x0000300002240984 */ /* 0x0006640000000c00 */
.L_x_119:
[----:B------:R-:W-:Y:S05]  /*7be0*/  BSYNC B1 ;  /* 0x0000000000017941 */ /* 0x000fea0003800000 */
.L_x_118:
[----:B-1----:R-:W-:Y:S05]  /*7bf0*/  VIADD R0, R25, 0x20 ;  /* 0x0000002019007836 */ /* 0x002fea0000000000 */
[----:B------:R-:W-:Y:S04]  /*7c00*/  SHF.R.U32.HI R0, RZ, 0x15, R0 ;  /* 0x00000015ff007819 */ /* 0x000fe80000011600 */
[----:B------:R-:W-:Y:S11]  /*7c10*/  LOP3.LUT P0, RZ, R0, 0x3, R57, 0x48, !PT ;  /* 0x0000000300ff7812 */ /* 0x000ff60007804839 */
[----:B------:R-:W-:Y:S02]  /*7c20*/  @!UPT UIADD3 URZ, UPT, UPT, URZ, URZ, URZ ;  /* 0x000000fffffff290 */ /* 0x000fe4000fffe0ff */
[----:B------:R-:W-:Y:S05]  /*7c30*/  @!P0 BRA `(.L_x_123) ;  /* 0x0000000000408947 */ /* 0x000fea0003800000 */
[----:B------:R-:W1:Y:S01]  /*7c40*/  LDCU.64 UR8, c[0x4][0x70] ;  /* 0x01000e00ff0877ac */ /* 0x000e620008000a00 */
[----:B---3--:R-:W-:Y:S01]  /*7c50*/  MOV R3, 0x0 ;  /* 0x0000000000037802 */ /* 0x008fe20000000f00 */
[----:B------:R-:W-:Y:S02]  /*7c60*/  HFMA2 R12, -RZ, RZ, 0, 5.9604644775390625e-08 ;  /* 0x00000001ff0c7431 */ /* 0x000fe400000001ff */
[----:B------:R-:W-:Y:S02]  /*7c70*/  IMAD.MOV.U32 R8, RZ, RZ, 0x192 ;  /* 0x00000192ff087424 */ /* 0x000fe400078e00ff */
[----:B------:R-:W-:Y:S01]  /*7c80*/  IMAD.MOV.U32 R13, RZ, RZ, RZ ;  /* 0x000000ffff0d7224 */ /* 0x000fe200078e00ff */
[----:B------:R-:W3:Y:S01]  /*7c90*/  LDCU.64 UR6, c[0x4][0x78] ;  /* 0x01000f00ff0677ac */ /* 0x000ee20008000a00 */
[----:B------:R-:W2:Y:S01]  /*7ca0*/  LDC.64 R2, c[0x4][R3] ;  /* 0x0100000003027b82 */ /* 0x000ea20000000a00 */
        /* <DEDUP_REMOVED lines=9> */
.L_x_123:
[----:B------:R-:W-:Y:S01]  /*7d40*/  ISETP.NE.AND P6, PT, R74, RZ, PT ;  /* 0x000000ff4a00720c */ /* 0x000fe20003fc5270 */
[----:B------:R-:W-:Y:S05]  /*7d50*/  WARPSYNC.ALL ;  /* 0x0000000000007948 */ /* 0x000fea0003800000 */
[----:B------:R-:W-:Y:S01]  /*7d60*/  R2UR UR4, R25 ;  /* 0x00000000190472ca */ /* 0x000fe200000e0000 */
[----:B------:R-:W-:Y:S01]  /*7d70*/  IMAD.U32 R77, RZ, RZ, UR44 ;  /* 0x0000002cff4d7e24 */ /* 0x000fe2000f8e00ff */
[----:B----4-:R-:W-:Y:S01]  /*7d80*/  LOP3.LUT R20, R48, 0xffffe000, RZ, 0xc0, !PT ;  /* 0xffffe00030147812 */ /* 0x010fe200078ec0ff */
[----:B------:R-:W-:Y:S01]  /*7d90*/  BSSY.RECONVERGENT B0, `(.L_x_124) ;  /* 0x000005e000007945 */ /* 0x000fe20003800200 */
[----:B------:R-:W-:Y:S02]  /*7da0*/  LOP3.LUT R21, R49, 0xffffe000, RZ, 0xc0, !PT ;  /* 0xffffe00031157812 */ /* 0x000fe400078ec0ff */
[----:B------:R-:W-:Y:S02]  /*7db0*/  LOP3.LUT R26, R51, 0xffffe000, RZ, 0xc0, !PT ;  /* 0xffffe000331a7812 */ /* 0x000fe400078ec0ff */
[----:B------:R-:W-:Y:S01]  /*7dc0*/  @P6 LEA R0, R77, UR43, 0x3 ;  /* 0x0000002b4d006c11 */ /* 0x000fe2000f8e18ff */
[----:B------:R-:W-:Y:S01]  /*7dd0*/  IMAD.U32 R77, RZ, RZ, UR54 ;  /* 0x00000036ff4d7e24 */ /* 0x000fe2000f8e00ff */
[----:B------:R-:W-:Y:S02]  /*7de0*/  LOP3.LUT R33, R44, 0xffffe000, RZ, 0xc0, !PT ;  /* 0xffffe0002c217812 */ /* 0x000fe400078ec0ff */
[----:B------:R-:W-:Y:S01]  /*7df0*/  LOP3.LUT R32, R45, 0xffffe000, RZ, 0xc0, !PT ;  /* 0xffffe0002d207812 */ /* 0x000fe200078ec0ff */
[----:B---3--:R-:W1:Y:S01]  /*7e00*/  LDTM.x16 R4, tmem[UR4+0x20] ;  /* 0x00002004000479ee */ /* 0x008e620008240000 */
        /* <DEDUP_REMOVED lines=86> */
.L_x_125:
[----:B------:R-:W-:Y:S05]  /*8370*/  BSYNC.RECONVERGENT B0 ;  /* 0x0000000000007941 */ /* 0x000fea0003800200 */
.L_x_124:
        /* <DEDUP_REMOVED lines=21> */
.L_x_129:
[----:B------:R-:W-:Y:S05]  /*84d0*/  BSYNC B0 ;  /* 0x0000000000007941 */ /* 0x000fea0003800000 */
.L_x_128:
[----:B------:R-:W-:Y:S11]  /*84e0*/  ISETP.NE.AND P0, PT, R76, RZ, PT ;  /* 0x000000ff4c00720c */ /* 0x000ff60003f05270 */
[----:B------:R-:W-:Y:S02]  /*84f0*/  @!UPT UIADD3 URZ, UPT, UPT, URZ, URZ, URZ ;  /* 0x000000fffffff290 */ /* 0x000fe4000fffe0ff */
[----:B------:R3:W4:Y:S04]  /*8500*/  @P0 LDS.128 R48, [R4] ;  /* 0x0000000004300984 */ /* 0x0007280000000c00 */
[----:B------:R3:W1:Y:S04]  /*8510*/  @P0 LDS.128 R44, [R3+0x10] ;  /* 0x00001000032c0984 */ /* 0x0006680000000c00 */
[----:B------:R3:W1:Y:S04]  /*8520*/  @P0 LDS.128 R40, [R2+0x20] ;  /* 0x0000200002280984 */ /* 0x0006680000000c00 */
[----:B------:R3:W1:Y:S02]  /*8530*/  @P0 LDS.128 R36, [R34+0x30] ;  /* 0x0000300022240984 */ /* 0x0006640000000c00 */
.L_x_127:
[----:B------:R-:W-:Y:S05]  /*8540*/  BSYNC B1 ;  /* 0x0000000000017941 */ /* 0x000fea0003800000 */
.L_x_126:
        /* <DEDUP_REMOVED lines=21> */
.L_x_131:
[----:B------:R-:W-:Y:S01]  /*86a0*/  ISETP.NE.AND P0, PT, R71, RZ, PT ;  /* 0x000000ff4700720c */ /* 0x000fe20003f05270 */
[----:B------:R-:W-:Y:S05]  /*86b0*/  WARPSYNC.ALL ;  /* 0x0000000000007948 */ /* 0x000fea0003800000 */
[----:B------:R-:W-:Y:S01]  /*86c0*/  R2UR UR4, R25 ;  /* 0x00000000190472ca */ /* 0x000fe200000e0000 */
[----:B------:R-:W-:Y:S01]  /*86d0*/  BSSY.RECONVERGENT B0, `(.L_x_132) ;  /* 0x000005d000007945 */ /* 0x000fe20003800200 */
[----:B----4-:R-:W-:Y:S02]  /*86e0*/  LOP3.LUT R0, R48, 0xffffe000, RZ, 0xc0, !PT ;  /* 0xffffe00030007812 */ /* 0x010fe400078ec0ff */
[----:B---3--:R-:W-:Y:S02]  /*86f0*/  LOP3.LUT R2, R49, 0xffffe000, RZ, 0xc0, !PT ;  /* 0xffffe00031027812 */ /* 0x008fe400078ec0ff */
[----:B------:R-:W-:Y:S02]  /*8700*/  LOP3.LUT R3, R50, 0xffffe000, RZ, 0xc0, !PT ;  /* 0xffffe00032037812 */ /* 0x000fe400078ec0ff */
[----:B------:R-:W-:Y:S02]  /*8710*/  LOP3.LUT R20, R51, 0xffffe000, RZ, 0xc0, !PT ;  /* 0xffffe00033147812 */ /* 0x000fe400078ec0ff */
[----:B------:R-:W-:Y:S02]  /*8720*/  LOP3.LUT R21, R44, 0xffffe000, RZ, 0xc0, !PT ;  /* 0xffffe0002c157812 */ /* 0x000fe400078ec0ff */
[----:B------:R-:W-:Y:S01]  /*8730*/  LOP3.LUT R26, R45, 0xffffe000, RZ, 0xc0, !PT ;  /* 0xffffe0002d1a7812 */ /* 0x000fe200078ec0ff */
[----:B------:R-:W1:Y:S01]  /*8740*/  LDTM.x16 R4, tmem[UR4+0x30] ;  /* 0x00003004000479ee */ /* 0x000e620008240000 */
[----:B------:R-:W-:Y:S01]  /*8750*/  R2UR UR4, R75 ;  /* 0x000000004b0472ca */ /* 0x000fe200000e0000 */
[----:B------:R-:W-:Y:S01]  /*8760*/  NOP ;  /* 0x0000000000007918 */ /* 0x000fe20000000000 */
[----:B------:R-:W-:Y:S02]  /*8770*/  LOP3.LUT R29, R46, 0xffffe000, RZ, 0xc0, !PT ;  /* 0xffffe0002e1d7812 */ /* 0x000fe400078ec0ff */
[----:B------:R-:W-:Y:S02]  /*8780*/  LOP3.LUT R28, R47, 0xffffe000, RZ, 0xc0, !PT ;  /* 0xffffe0002f1c7812 */ /* 0x000fe400078ec0ff */
[----:B------:R-:W-:Y:S02]  /*8790*/  LOP3.LUT R31, R40, 0xffffe000, RZ, 0xc0, !PT ;  /* 0xffffe000281f7812 */ /* 0x000fe400078ec0ff */
[----:B------:R-:W-:Y:S02]  /*87a0*/  LOP3.LUT R30, R41, 0xffffe000, RZ, 0xc0, !PT ;  /* 0xffffe000291e7812 */ /* 0x000fe400078ec0ff */
[----:B------:R-:W-:Y:S02]  /*87b0*/  LOP3.LUT R33, R42, 0xffffe000, RZ, 0xc0, !PT ;  /* 0xffffe0002a217812 */ /* 0x000fe400078ec0ff */
[----:B------:R-:W-:Y:S01]  /*87c0*/  LOP3.LUT R32, R43, 0xffffe000, RZ, 0xc0, !PT ;  /* 0xffffe0002b207812 */ /* 0x000fe200078ec0ff */
[----:B------:R-:W-:Y:S01]  /*87d0*/  UIADD3 UR4, UPT, UPT, UR4, 0xb0, URZ ;  /* 0x000000b004047890 */ /* 0x000fe2000fffe0ff */
[----:B------:R-:W-:Y:S02]  /*87e0*/  LOP3.LUT R35, R36, 0xffffe000, RZ, 0xc0, !PT ;  /* 0xffffe00024237812 */ /* 0x000fe400078ec0ff */
[----:B------:R-:W-:Y:S01]  /*87f0*/  LOP3.LUT R34, R37, 0xffffe000, RZ, 0xc0, !PT ;  /* 0xffffe00025227812 */ /* 0x000fe200078ec0ff */
[----:B------:R-:W-:Y:S01]  /*8800*/  UPRMT UR4, UR54, 0x654, UR4 ;  /* 0x0000065436047896 */ /* 0x000fe20008000004 */
[----:B------:R-:W-:Y:S02]  /*8810*/  LOP3.LUT R37, R38, 0xffffe000, RZ, 0xc0, !PT ;  /* 0xffffe00026257812 */ /* 0x000fe400078ec0ff */
[----:B------:R-:W-:Y:S01]  /*8820*/  LOP3.LUT R36, R39, 0xffffe000, RZ, 0xc0, !PT ;  /* 0xffffe00027247812 */ /* 0x000fe200078ec0ff */
[C---:B-1----:R-:W-:Y:S01]  /*8830*/  FMUL R4, R24.reuse, R4 ;  /* 0x0000000418047220 */ /* 0x042fe20000400000 */
[C---:B------:R-:W-:Y:S01]  /*8840*/  FMUL R5, R24.reuse, R5 ;  /* 0x0000000518057220 */ /* 0x040fe20000400000 */
[C---:B------:R-:W-:Y:S01]  /*8850*/  FMUL R6, R24.reuse, R6 ;  /* 0x0000000618067220 */ /* 0x040fe20000400000 */
[C---:B------:R-:W-:Y:S01]  /*8860*/  FMUL R7, R24.reuse, R7 ;  /* 0x0000000718077220 */ /* 0x040fe20000400000 */
[C---:B------:R-:W-:Y:S01]  /*8870*/  FFMA R4, R27.reuse, R0, R4 ;  /* 0x000000001b047223 */ /* 0x040fe20000000004 */
[C---:B------:R-:W-:Y:S01]  /*8880*/  FFMA R5, R27.reuse, R2, R5 ;  /* 0x000000021b057223 */ /* 0x040fe20000000005 */
[C---:B------:R-:W-:Y:S01]  /*8890*/  FFMA R6, R27.reuse, R3, R6 ;  /* 0x000000031b067223 */ /* 0x040fe20000000006 */
[C---:B------:R-:W-:Y:S01]  /*88a0*/  FFMA R7, R27.reuse, R20, R7 ;  /* 0x000000141b077223 */ /* 0x040fe20000000007 */
[C---:B------:R-:W-:Y:S01]  /*88b0*/  FMUL R8, R24.reuse, R8 ;  /* 0x0000000818087220 */ /* 0x040fe20000400000 */
[C---:B------:R-:W-:Y:S01]  /*88c0*/  FMUL R9, R24.reuse, R9 ;  /* 0x0000000918097220 */ /* 0x040fe20000400000 */
[C---:B------:R-:W-:Y:S01]  /*88d0*/  FMUL R10, R24.reuse, R10 ;  /* 0x0000000a180a7220 */ /* 0x040fe20000400000 */
[C---:B------:R-:W-:Y:S01]  /*88e0*/  FMUL R11, R24.reuse, R11 ;  /* 0x0000000b180b7220 */ /* 0x040fe20000400000 */
[----:B------:R-:W-:Y:S01]  /*88f0*/  F2FP.TF32.F32.PACK_B R4, R4 ;  /* 0x00000004ff04723e */ /* 0x000fe200024050ff */
[C---:B------:R-:W-:Y:S01]  /*8900*/  FFMA R8, R27.reuse, R21, R8 ;  /* 0x000000151b087223 */ /* 0x040fe20000000008 */
[----:B------:R-:W-:Y:S01]  /*8910*/  F2FP.TF32.F32.PACK_B R5, R5 ;  /* 0x00000005ff05723e */ /* 0x000fe200024050ff */
[C---:B------:R-:W-:Y:S01]  /*8920*/  FFMA R9, R27.reuse, R26, R9 ;  /* 0x0000001a1b097223 */ /* 0x040fe20000000009 */
[----:B------:R-:W-:Y:S01]  /*8930*/  F2FP.TF32.F32.PACK_B R6, R6 ;  /* 0x00000006ff06723e */ /* 0x000fe200024050ff */
[C---:B------:R-:W-:Y:S01]  /*8940*/  FFMA R10, R27.reuse, R29, R10 ;  /* 0x0000001d1b0a7223 */ /* 0x040fe2000000000a */
[----:B------:R-:W-:Y:S01]  /*8950*/  F2FP.TF32.F32.PACK_B R7, R7 ;  /* 0x00000007ff07723e */ /* 0x000fe200024050ff */
[C---:B------:R-:W-:Y:S01]  /*8960*/  FFMA R11, R27.reuse, R28, R11 ;  /* 0x0000001c1b0b7223 */ /* 0x040fe2000000000b */
[C---:B------:R-:W-:Y:S01]  /*8970*/  FMUL R12, R24.reuse, R12 ;  /* 0x0000000c180c7220 */ /* 0x040fe20000400000 */
[----:B------:R-:W-:Y:S01]  /*8980*/  SYNCS.ARRIVE.TRANS64.RED.A1T0 RZ, [UR4], RZ ;  /* 0x000000ffffff79a7 */ /* 0x000fe20008100404 */
[----:B------:R-:W-:Y:S01]  /*8990*/  F2FP.TF32.F32.PACK_B R8, R8 ;  /* 0x00000008ff08723e */ /* 0x000fe200024050ff */
[----:B------:R1:W-:Y:S01]  /*89a0*/  STS.128 [R69+0x6000], R4 ;  /* 0x0060000445007388 */ /* 0x0003e20000000c00 */
        /* <DEDUP_REMOVED lines=9> */
[C---:B------:R-:W-:Y:S01]  /*8a40*/  FFMA R15, R27.reuse, R32, R15 ;  /* 0x000000201b0f7223 */ /* 0x040fe2000000000f */
[C---:B------:R-:W-:Y:S01]  /*8a50*/  FMUL R16, R24.reuse, R16 ;  /* 0x0000001018107220 */ /* 0x040fe20000400000 */
[----:B------:R-:W-:Y:S01]  /*8a60*/  F2FP.TF32.F32.PACK_B R12, R12 ;  /* 0x0000000cff0c723e */ /* 0x000fe200024050ff */
[----:B------:R1:W-:Y:S01]  /*8a70*/  STS.128 [R68+0x6010], R8 ;  /* 0x0060100844007388 */ /* 0x0003e20000000c00 */
[C---:B------:R-:W-:Y:S01]  /*8a80*/  FMUL R17, R24.reuse, R17 ;  /* 0x0000001118117220 */ /* 0x040fe20000400000 */
        /* <DEDUP_REMOVED lines=8> */
[----:B------:R-:W-:Y:S01]  /*8b10*/  FFMA R19, R27, R36, R19 ;  /* 0x000000241b137223 */ /* 0x000fe20000000013 */
[----:B------:R-:W-:Y:S02]  /*8b20*/  F2FP.TF32.F32.PACK_B R16, R16 ;  /* 0x00000010ff10723e */ /* 0x000fe400024050ff */
[----:B------:R1:W-:Y:S01]  /*8b30*/  STS.128 [R67+0x6020], R12 ;  /* 0x0060200c43007388 */ /* 0x0003e20000000c00 */
[----:B------:R-:W-:Y:S02]  /*8b40*/  F2FP.TF32.F32.PACK_B R17, R17 ;  /* 0x00000011ff11723e */ /* 0x000fe400024050ff */
        /* <DEDUP_REMOVED lines=21> */
.L_x_133:
[----:B------:R-:W-:Y:S05]  /*8ca0*/  BSYNC.RECONVERGENT B0 ;  /* 0x0000000000007941 */ /* 0x000fea0003800200 */
.L_x_132:
[----:B------:R-:W-:Y:S01]  /*8cb0*/  BAR.SYNC.DEFER_BLOCKING 0x1, 0x80 ;  /* 0x0042000000007b1d */ /* 0x000fe20000010000 */
[----:B------:R-:W-:Y:S01]  /*8cc0*/  UISETP.NE.AND UP0, UPT, UR46, -0x4, UPT ;  /* 0xfffffffc2e00788c */ /* 0x000fe2000bf05270 */
[----:B------:R-:W-:Y:S08]  /*8cd0*/  IADD3 R0, PT, PT, R22, 0x1, RZ ;  /* 0x0000000116007810 */ /* 0x000ff00007ffe0ff */
[----:B------:R-:W-:Y:S05]  /*8ce0*/  BRA.U !UP0, `(.L_x_134) ;  /* 0x0000000108287547 */ /* 0x000fea000b800000 */
[----:B------:R-:W-:Y:S01]  /*8cf0*/  ISETP.NE.AND P0, PT, R74, RZ, PT ;  /* 0x000000ff4a00720c */ /* 0x000fe20003f05270 */
[----:B------:R-:W-:Y:S01]  /*8d00*/  IMAD.U32 R3, RZ, RZ, UR45 ;  /* 0x0000002dff037e24 */ /* 0x000fe2000f8e00ff */
[----:B------:R-:W-:Y:S01]  /*8d10*/  UIADD3 UR4, UPT, UPT, UR45, 0x1, URZ ;  /* 0x000000012d047890 */ /* 0x000fe2000fffe0ff */
[----:B------:R-:W-:Y:S03]  /*8d20*/  IMAD.U32 R2, RZ, RZ, UR54 ;  /* 0x00000036ff027e24 */ /* 0x000fe6000f8e00ff */
[----:B------:R-:W-:Y:S04]  /*8d30*/  UISETP.NE.AND UP0, UPT, UR4, 0x4, UPT ;  /* 0x000000040400788c */ /* 0x000fe8000bf05270 */
[----:B------:R-:W-:Y:S03]  /*8d40*/  USEL UR45, UR4, URZ, UP0 ;  /* 0x000000ff042d7287 */ /* 0x000fe60008000000 */
[----:B------:R-:W-:Y:S05]  /*8d50*/  @P0 LEA R3, R3, UR43, 0x3 ;  /* 0x0000002b03030c11 */ /* 0x000fea000f8e18ff */
[----:B------:R-:W-:Y:S05]  /*8d60*/  @P0 VIADD R3, R3, 0x40 ;  /* 0x0000004003030836 */ /* 0x000fea0000000000 */
[----:B------:R-:W-:Y:S04]  /*8d70*/  @P0 PRMT R2, R2, 0x654, R3 ;  /* 0x0000065402020816 */ /* 0x000fe80000000003 */
[----:B------:R3:W-:Y:S03]  /*8d80*/  @P0 SYNCS.ARRIVE.TRANS64.RED.A1T0 RZ, [R2+URZ], RZ ;  /* 0x000000ff02ff09a7 */ /* 0x0007e600081004ff */
.L_x_134:
[----:B------:R-:W-:Y:S01]  /*8d90*/  R2UR UR5, R58 ;  /* 0x000000003a0572ca */ /* 0x000fe200000e0000 */
[----:B------:R-:W-:Y:S01]  /*8da0*/  UISETP.NE.AND UP0, UPT, UR62, URZ, UPT ;  /* 0x000000ff3e00728c */ /* 0x000fe2000bf05270 */
[----:B------:R-:W-:Y:S01]  /*8db0*/  R2UR UR4, R59 ;  /* 0x000000003b0472ca */ /* 0x000fe200000e0000 */
[----:B------:R-:W-:Y:S01]  /*8dc0*/  UIADD3 UR46, UPT, UPT, UR46, 0x4, URZ ;  /* 0x000000042e2e7890 */ /* 0x000fe2000fffe0ff */
[----:B------:R-:W-:Y:S01]  /*8dd0*/  ISETP.NE.AND P0, PT, R62, 0x2, PT ;  /* 0x000000023e00780c */ /* 0x000fe20003f05270 */
[----:B------:R-:W-:Y:S01]  /*8de0*/  UMOV UR60, UR61 ;  /* 0x0000003d003c7c82 */ /* 0x000fe20008000000 */
[----:B------:R-:W-:Y:S02]  /*8df0*/  ISETP.NE.AND P1, PT, R0, 0x4, PT ;  /* 0x000000040000780c */ /* 0x000fe40003f25270 */
[----:B------:R-:W-:Y:S02]  /*8e00*/  SEL R3, RZ, 0x1, P0 ;  /* 0x00000001ff037807 */ /* 0x000fe40000000000 */
[----:B---3--:R-:W-:Y:S02]  /*8e10*/  SEL R2, RZ, 0x1, P1 ;  /* 0x00000001ff027807 */ /* 0x008fe40000800000 */
[----:B------:R-:W-:Y:S01]  /*8e20*/  LOP3.LUT R64, R64, R3, RZ, 0x3c, !PT ;  /* 0x0000000340407212 */ /* 0x000fe200078e3cff */
[----:B------:R-:W-:Y:S01]  /*8e30*/  UIADD3 UR20, UPT, UPT, UR36, UR5, URZ ;  /* 0x0000000524147290 */ /* 0x000fe2000fffe0ff */
[----:B------:R-:W-:Y:S01]  /*8e40*/  LOP3.LUT R65, R65, R2, RZ, 0x3c, !PT ;  /* 0x0000000241417212 */ /* 0x000fe200078e3cff */
[----:B------:R-:W-:Y:S01]  /*8e50*/  UIADD3 UR16, UPT, UPT, UR37, UR4, URZ ;  /* 0x0000000425107290 */ /* 0x000fe2000fffe0ff */
[----:B------:R-:W-:Y:S02]  /*8e60*/  SEL R62, R62, RZ, P0 ;  /* 0x000000ff3e3e7207 */ /* 0x000fe40000000000 */
[----:B------:R-:W-:Y:S01]  /*8e70*/  SEL R22, R0, RZ, P1 ;  /* 0x000000ff00167207 */ /* 0x000fe20000800000 */
[----:B------:R-:W-:Y:S08]  /*8e80*/  BRA.U UP0, `(.L_x_135) ;  /* 0xffffffc900dc7547 */ /* 0x000ff0000b83ffff */
[----:B------:R-:W-:-:S09]  /*8e90*/  UISETP.NE.AND UP0, UPT, UR63, URZ, UPT ;  /* 0x000000ff3f00728c */ /* 0x000fd2000bf05270 */
[----:B------:R-:W-:Y:S05]  /*8ea0*/  BRA.U !UP0, `(.L_x_136) ;  /* 0x0000000108487547 */ /* 0x000fea000b800000 */
[----:B------:R-:W3:Y:S02]  /*8eb0*/  LDCU.64 UR4, c[0x0][0x890] ;  /* 0x00011200ff0477ac */ /* 0x000ee40008000a00 */
[----:B---3--:R-:W-:-:S04]  /*8ec0*/  UISETP.NE.U32.AND UP0, UPT, UR4, URZ, UPT ;  /* 0x000000ff0400728c */ /* 0x008fc8000bf05070 */
[----:B------:R-:W-:-:S09]  /*8ed0*/  UISETP.NE.AND.EX UP0, UPT, UR5, URZ, UPT, UP0 ;  /* 0x000000ff0500728c */ /* 0x000fd2000bf05300 */
[----:B------:R-:W-:Y:S05]  /*8ee0*/  BRA.U UP0, `(.L_x_137) ;  /* 0x00000001000c7547 */ /* 0x000fea000b800000 */
[----:B------:R-:W-:-:S13]  /*8ef0*/  FSETP.NEU.AND P0, PT, R27, RZ, PT ;  /* 0x000000ff1b00720b */ /* 0x000fda0003f0d000 */
[----:B------:R-:W-:Y:S05]  /*8f00*/  @!P0 EXIT ;  /* 0x000000000000894d */ /* 0x000fea0003800000 */
[----:B------:R-:W-:Y:S05]  /*8f10*/  BRA `(.L_x_136) ;  /* 0x00000000002c7947 */ /* 0x000fea0003800000 */
.L_x_137:
[----:B------:R-:W-:Y:S01]  /*8f20*/  ISETP.NE.AND P0, PT, R61, RZ, PT ;  /* 0x000000ff3d00720c */ /* 0x000fe20003f05270 */
[----:B------:R-:W-:-:S12]  /*8f30*/  BSSY.RECONVERGENT B0, `(.L_x_136) ;  /* 0x0000009000007945 */ /* 0x000fd80003800200 */
[----:B------:R-:W-:Y:S05]  /*8f40*/  @P0 BRA `(.L_x_138) ;  /* 0x0000000000140947 */ /* 0x000fea0003800000 */
[----:B------:R-:W3:Y:S02]  /*8f50*/  LDCU.64 UR4, c[0x0][0x888] ;  /* 0x00011100ff0477ac */ /* 0x000ee40008000a00 */
[----:B---3--:R-:W-:-:S04]  /*8f60*/  ISETP.NE.U32.AND P0, PT, RZ, UR4, PT ;  /* 0x00000004ff007c0c */ /* 0x008fc8000bf05070 */
[----:B------:R-:W-:-:S13]  /*8f70*/  ISETP.NE.AND.EX P0, PT, RZ, UR5, PT, P0 ;  /* 0x00000005ff007c0c */ /* 0x000fda000bf05300 */
[----:B------:R-:W-:Y:S05]  /*8f80*/  @!P0 EXIT ;  /* 0x000000000000894d */ /* 0x000fea0003800000 */
[----:B------:R-:W-:Y:S05]  /*8f90*/  BRA `(.L_x_139) ;  /* 0x0000000000087947 */ /* 0x000fea0003800000 */
.L_x_138:
[----:B------:R-:W-:-:S13]  /*8fa0*/  FSETP.NEU.AND P0, PT, R27, RZ, PT ;  /* 0x000000ff1b00720b */ /* 0x000fda0003f0d000 */
[----:B------:R-:W-:Y:S05]  /*8fb0*/  @!P0 EXIT ;  /* 0x000000000000894d */ /* 0x000fea0003800000 */
.L_x_139:
[----:B------:R-:W-:Y:S05]  /*8fc0*/  BSYNC.RECONVERGENT B0 ;  /* 0x0000000000007941 */ /* 0x000fea0003800200 */
.L_x_136:
[----:B------:R-:W-:Y:S01]  /*8fd0*/  ULEA UR4, UR45, UR43, 0x3 ;  /* 0x0000002b2d047291 */ /* 0x000fe2000f8e18ff */
[----:B------:R-:W-:-:S04]  /*8fe0*/  DEPBAR.LE SB0, 0x0 ;  /* 0x000080000000791a */ /* 0x000fc80000000000 */
[----:B------:R-:W-:-:S04]  /*8ff0*/  UIADD3 UR4, UPT, UPT, UR4, 0x40, URZ ;  /* 0x0000004004047890 */ /* 0x000fc8000fffe0ff */
[----:B------:R-:W-:-:S09]  /*9000*/  UPRMT UR4, UR54, 0x654, UR4 ;  /* 0x0000065436047896 */ /* 0x000fd20008000004 */
[----:B------:R-:W-:Y:S01]  /*9010*/  SYNCS.ARRIVE.TRANS64.RED.A1T0 RZ, [UR4], RZ ;  /* 0x000000ffffff79a7 */ /* 0x000fe20008100404 */
[----:B------:R-:W-:Y:S05]  /*9020*/  EXIT ;  /* 0x000000000000794d */ /* 0x000fea0003800000 */
.L_x_24:
[----:B--2---:R2:W3:Y:S02]  /*9030*/  SYNCS.PHASECHK.TRANS64.TRYWAIT P0, [R3+URZ+0xe0], R2 ;  /* 0x0000e002030075a7 */ /* 0x0044e400080011ff */
[----:B---3--:R-:W-:Y:S05]  /*9040*/  @!P0 NANOSLEEP.SYNCS 0x989680 ;  /* 0x009896800000895d */ /* 0x008fea0003900000 */
[----:B------:R-:W3:Y:S02]  /*9050*/  @!P0 SYNCS.PHASECHK.TRANS64 P0, [R3+URZ+0xe0], R2 ;  /* 0x0000e002030085a7 */ /* 0x000ee400080010ff */
[----:B---3--:R-:W-:Y:S05]  /*9060*/  @!P0 BRA `(.L_x_24) ;  /* 0xfffffffc00f08947 */ /* 0x008fea000383ffff */
[----:B------:R-:W-:Y:S05]  /*9070*/  BRA `(.L_x_140) ;  /* 0xffffff8800007947 */ /* 0x000fea000383ffff */
.L_x_27:
[----:B-1----:R-:W-:-:S07]  /*9080*/  MOV R0, UR57 ;  /* 0x0000003900007c02 */ /* 0x002fce0008000f00 */
.L_x_141:
[----:B-1----:R1:W2:Y:S02]  /*9090*/  SYNCS.PHASECHK.TRANS64.TRYWAIT P0, [R0+URZ+0x10], R3 ;  /* 0x00001003000075a7 */ /* 0x0022a400080011ff */
[----:B--2---:R-:W-:Y:S05]  /*90a0*/  @!P0 NANOSLEEP.SYNCS 0x989680 ;  /* 0x009896800000895d */ /* 0x004fea0003900000 */
[----:B------:R-:W2:Y:S02]  /*90b0*/  @!P0 SYNCS.PHASECHK.TRANS64 P0, [R0+URZ+0x10], R3 ;  /* 0x00001003000085a7 */ /* 0x000ea400080010ff */
[----:B--2---:R-:W-:Y:S05]  /*90c0*/  @!P0 BRA `(.L_x_141) ;  /* 0xfffffffc00f08947 */ /* 0x004fea000383ffff */
[----:B------:R-:W-:Y:S05]  /*90d0*/  BRA `(.L_x_26) ;  /* 0xffffff8800487947 */ /* 0x000fea000383ffff */
.L_x_36:
[----:B-1----:R-:W-:-:S07]  /*90e0*/  MOV R0, UR57 ;  /* 0x0000003900007c02 */ /* 0x002fce0008000f00 */
.L_x_142:
[----:B-1----:R1:W2:Y:S02]  /*90f0*/  SYNCS.PHASECHK.TRANS64.TRYWAIT P0, [R0+URZ+0x10], R3 ;  /* 0x00001003000075a7 */ /* 0x0022a400080011ff */
[----:B--2---:R-:W-:Y:S05]  /*9100*/  @!P0 NANOSLEEP.SYNCS 0x989680 ;  /* 0x009896800000895d */ /* 0x004fea0003900000 */
[----:B------:R-:W2:Y:S02]  /*9110*/  @!P0 SYNCS.PHASECHK.TRANS64 P0, [R0+URZ+0x10], R3 ;  /* 0x00001003000085a7 */ /* 0x000ea400080010ff */
[----:B--2---:R-:W-:Y:S05]  /*9120*/  @!P0 BRA `(.L_x_142) ;  /* 0xfffffffc00f08947 */ /* 0x004fea000383ffff */
[----:B------:R-:W-:Y:S05]  /*9130*/  BRA `(.L_x_35) ;  /* 0xffffff8c00a07947 */ /* 0x000fea000383ffff */
.L_x_43:
[----:B-1----:R1:W4:Y:S02]  /*9140*/  SYNCS.PHASECHK.TRANS64.TRYWAIT P0, [R3+URZ+0x70], R0 ;  /* 0x00007000030075a7 */ /* 0x00232400080011ff */
[----:B----4-:R-:W-:Y:S05]  /*9150*/  @!P0 NANOSLEEP.SYNCS 0x989680 ;  /* 0x009896800000895d */ /* 0x010fea0003900000 */
[----:B------:R-:W4:Y:S02]  /*9160*/  @!P0 SYNCS.PHASECHK.TRANS64 P0, [R3+URZ+0x70], R0 ;  /* 0x00007000030085a7 */ /* 0x000f2400080010ff */
[----:B----4-:R-:W-:Y:S05]  /*9170*/  @!P0 BRA `(.L_x_43) ;  /* 0xfffffffc00f08947 */ /* 0x010fea000383ffff */
[----:B------:R-:W-:Y:S05]  /*9180*/  BRA `(.L_x_143) ;  /* 0xffffff9000d87947 */ /* 0x000fea000383ffff */
.L_x_47:
[----:B-1----:R-:W-:-:S07]  /*9190*/  MOV R0, UR4 ;  /* 0x0000000400007c02 */ /* 0x002fce0008000f00 */
.L_x_144:
[----:B-1----:R1:W2:Y:S02]  /*91a0*/  SYNCS.PHASECHK.TRANS64.TRYWAIT P0, [R0+URZ], R3 ;  /* 0x00000003000075a7 */ /* 0x0022a400080011ff */
[----:B--2---:R-:W-:Y:S05]  /*91b0*/  @!P0 NANOSLEEP.SYNCS 0x989680 ;  /* 0x009896800000895d */ /* 0x004fea0003900000 */
[----:B------:R-:W2:Y:S02]  /*91c0*/  @!P0 SYNCS.PHASECHK.TRANS64 P0, [R0+URZ], R3 ;  /* 0x00000003000085a7 */ /* 0x000ea400080010ff */
[----:B--2---:R-:W-:Y:S05]  /*91d0*/  @!P0 BRA `(.L_x_144) ;  /* 0xfffffffc00f08947 */ /* 0x004fea000383ffff */
[----:B------:R-:W-:Y:S05]  /*91e0*/  BRA `(.L_x_145) ;  /* 0xffffff9800847947 */ /* 0x000fea000383ffff */
.L_x_50:
[----:B-1----:R1:W2:Y:S02]  /*91f0*/  SYNCS.PHASECHK.TRANS64.TRYWAIT P0, [R2+URZ+0xd0], R5 ;  /* 0x0000d005020075a7 */ /* 0x0022a400080011ff */
[----:B--2---:R-:W-:Y:S05]  /*9200*/  @!P0 NANOSLEEP.SYNCS 0x989680 ;  /* 0x009896800000895d */ /* 0x004fea0003900000 */
[----:B------:R-:W2:Y:S02]  /*9210*/  @!P0 SYNCS.PHASECHK.TRANS64 P0, [R2+URZ+0xd0], R5 ;  /* 0x0000d005020085a7 */ /* 0x000ea400080010ff */
[----:B--2---:R-:W-:Y:S05]  /*9220*/  @!P0 BRA `(.L_x_50) ;  /* 0xfffffffc00f08947 */ /* 0x004fea000383ffff */
[----:B------:R-:W-:Y:S05]  /*9230*/  BRA `(.L_x_146) ;  /* 0xffffff9800e07947 */ /* 0x000fea000383ffff */
.L_x_51:
[----:B------:R-:W-:-:S07]  /*9240*/  MOV R2, UR4 ;  /* 0x0000000400027c02 */ /* 0x000fce0008000f00 */
.L_x_147:
[----:B-1----:R1:W2:Y:S02]  /*9250*/  SYNCS.PHASECHK.TRANS64.TRYWAIT P0, [R2+URZ+0x80], R5 ;  /* 0x00008005020075a7 */ /* 0x0022a400080011ff */
[----:B--2---:R-:W-:Y:S05]  /*9260*/  @!P0 NANOSLEEP.SYNCS 0x989680 ;  /* 0x009896800000895d */ /* 0x004fea0003900000 */
[----:B------:R-:W2:Y:S02]  /*9270*/  @!P0 SYNCS.PHASECHK.TRANS64 P0, [R2+URZ+0x80], R5 ;  /* 0x00008005020085a7 */ /* 0x000ea400080010ff */
[----:B--2---:R-:W-:Y:S05]  /*9280*/  @!P0 BRA `(.L_x_147) ;  /* 0xfffffffc00f08947 */ /* 0x004fea000383ffff */
[----:B------:R-:W-:Y:S05]  /*9290*/  BRA `(.L_x_148) ;  /* 0xffffff9800f07947 */ /* 0x000fea000383ffff */
.L_x_52:
[----:B-1----:R1:W2:Y:S02]  /*92a0*/  SYNCS.PHASECHK.TRANS64.TRYWAIT P1, [R2+URZ+0x70], R5 ;  /* 0x00007005020075a7 */ /* 0x0022a400080211ff */
[----:B--2---:R-:W-:Y:S05]  /*92b0*/  @!P1 NANOSLEEP.SYNCS 0x989680 ;  /* 0x009896800000995d */ /* 0x004fea0003900000 */
[----:B------:R-:W2:Y:S02]  /*92c0*/  @!P1 SYNCS.PHASECHK.TRANS64 P1, [R2+URZ+0x70], R5 ;  /* 0x00007005020095a7 */ /* 0x000ea400080210ff */
[----:B--2---:R-:W-:Y:S05]  /*92d0*/  @!P1 BRA `(.L_x_52) ;  /* 0xfffffffc00f09947 */ /* 0x004fea000383ffff */
[----:B------:R-:W-:Y:S05]  /*92e0*/  BRA `(.L_x_149) ;  /* 0xffffff9c00207947 */ /* 0x000fea000383ffff */
.L_x_55:
[----:B------:R-:W-:-:S07]  /*92f0*/  MOV R0, UR4 ;  /* 0x0000000400007c02 */ /* 0x000fce0008000f00 */
.L_x_150:
[----:B-1----:R1:W2:Y:S02]  /*9300*/  SYNCS.PHASECHK.TRANS64.TRYWAIT P0, [R0+URZ+0x80], R3 ;  /* 0x00008003000075a7 */ /* 0x0022a400080011ff */
[----:B--2---:R-:W-:Y:S05]  /*9310*/  @!P0 NANOSLEEP.SYNCS 0x989680 ;  /* 0x009896800000895d */ /* 0x004fea0003900000 */
[----:B------:R-:W2:Y:S02]  /*9320*/  @!P0 SYNCS.PHASECHK.TRANS64 P0, [R0+URZ+0x80], R3 ;  /* 0x00008003000085a7 */ /* 0x000ea400080010ff */
[----:B--2---:R-:W-:Y:S05]  /*9330*/  @!P0 BRA `(.L_x_150) ;  /* 0xfffffffc00f08947 */ /* 0x004fea000383ffff */
[----:B------:R-:W-:Y:S05]  /*9340*/  BRA `(.L_x_54) ;  /* 0xffffff9c00747947 */ /* 0x000fea000383ffff */
.L_x_62:
[----:B-1----:R1:W2:Y:S02]  /*9350*/  SYNCS.PHASECHK.TRANS64.TRYWAIT P1, [R0+URZ+0x70], R5 ;  /* 0x00007005000075a7 */ /* 0x0022a400080211ff */
[----:B--2---:R-:W-:Y:S05]  /*9360*/  @!P1 NANOSLEEP.SYNCS 0x989680 ;  /* 0x009896800000995d */ /* 0x004fea0003900000 */
[----:B------:R-:W2:Y:S02]  /*9370*/  @!P1 SYNCS.PHASECHK.TRANS64 P1, [R0+URZ+0x70], R5 ;  /* 0x00007005000095a7 */ /* 0x000ea400080210ff */
[----:B--2---:R-:W-:Y:S05]  /*9380*/  @!P1 BRA `(.L_x_62) ;  /* 0xfffffffc00f09947 */ /* 0x004fea000383ffff */
[----:B------:R-:W-:Y:S05]  /*9390*/  BRA `(.L_x_151) ;  /* 0xffffffa000dc7947 */ /* 0x000fea000383ffff */
.L_x_63:
[----:B------:R-:W-:-:S13]  /*93a0*/  R2UR UR4, R13 ;  /* 0x000000000d0472ca */ /* 0x000fda00000e0000 */
[----:B------:R-:W-:-:S07]  /*93b0*/  MOV R3, UR4 ;  /* 0x0000000400037c02 */ /* 0x000fce0008000f00 */
.L_x_152:
[----:B-1----:R1:W2:Y:S02]  /*93c0*/  SYNCS.PHASECHK.TRANS64.TRYWAIT P0, [R3+URZ+0xb0], R0 ;  /* 0x0000b000030075a7 */ /* 0x0022a400080011ff */
[----:B--2---:R-:W-:Y:S05]  /*93d0*/  @!P0 NANOSLEEP.SYNCS 0x989680 ;  /* 0x009896800000895d */ /* 0x004fea0003900000 */
[----:B------:R-:W2:Y:S02]  /*93e0*/  @!P0 SYNCS.PHASECHK.TRANS64 P0, [R3+URZ+0xb0], R0 ;  /* 0x0000b000030085a7 */ /* 0x000ea400080010ff */
[----:B--2---:R-:W-:Y:S05]  /*93f0*/  @!P0 BRA `(.L_x_152) ;  /* 0xfffffffc00f08947 */ /* 0x004fea000383ffff */
[----:B------:R-:W-:Y:S05]  /*9400*/  BRA `(.L_x_153) ;  /* 0xffffffa400187947 */ /* 0x000fea000383ffff */
.L_x_66:
[----:B------:R-:W-:Y:S07]  /*9410*/  MOV R0, UR5 ;  /* 0x0000000500007c02 */ /* 0x000fee0008000f00 */
.L_x_154:
[----:B-1----:R1:W2:Y:S02]  /*9420*/  SYNCS.PHASECHK.TRANS64.TRYWAIT P0, [R0+URZ], R3 ;  /* 0x00000003000075a7 */ /* 0x0022a400080011ff */
[----:B--2---:R-:W-:Y:S05]  /*9430*/  @!P0 NANOSLEEP.SYNCS 0x989680 ;  /* 0x009896800000895d */ /* 0x004fea0003900000 */
[----:B------:R-:W2:Y:S02]  /*9440*/  @!P0 SYNCS.PHASECHK.TRANS64 P0, [R0+URZ], R3 ;  /* 0x00000003000085a7 */ /* 0x000ea400080010ff */
[----:B--2---:R-:W-:Y:S05]  /*9450*/  @!P0 BRA `(.L_x_154) ;  /* 0xfffffffc00f08947 */ /* 0x004fea000383ffff */
[----:B------:R-:W-:Y:S05]  /*9460*/  BRA `(.L_x_65) ;  /* 0xffffffa400347947 */ /* 0x000fea000383ffff */
.L_x_69:
[----:B------:R-:W-:-:S07]  /*9470*/  MOV R0, UR4 ;  /* 0x0000000400007c02 */ /* 0x000fce0008000f00 */
.L_x_155:
[----:B--2---:R2:W3:Y:S02]  /*9480*/  SYNCS.PHASECHK.TRANS64.TRYWAIT P0, [R0+URZ], R3 ;  /* 0x00000003000075a7 */ /* 0x0044e400080011ff */
[----:B---3--:R-:W-:Y:S05]  /*9490*/  @!P0 NANOSLEEP.SYNCS 0x989680 ;  /* 0x009896800000895d */ /* 0x008fea0003900000 */
[----:B------:R-:W3:Y:S02]  /*94a0*/  @!P0 SYNCS.PHASECHK.TRANS64 P0, [R0+URZ], R3 ;  /* 0x00000003000085a7 */ /* 0x000ee400080010ff */
[----:B---3--:R-:W-:Y:S05]  /*94b0*/  @!P0 BRA `(.L_x_155) ;  /* 0xfffffffc00f08947 */ /* 0x008fea000383ffff */
[----:B------:R-:W-:Y:S05]  /*94c0*/  BRA `(.L_x_156) ;  /* 0xffffffac00407947 */ /* 0x000fea000383ffff */
.L_x_70:
[----:B------:R-:W-:-:S07]  /*94d0*/  MOV R0, UR5 ;  /* 0x0000000500007c02 */ /* 0x000fce0008000f00 */
.L_x_157:
[----:B-1----:R1:W2:Y:S02]  /*94e0*/  SYNCS.PHASECHK.TRANS64.TRYWAIT P0, [R0+URZ], R3 ;  /* 0x00000003000075a7 */ /* 0x0022a400080011ff */
[----:B--2---:R-:W-:Y:S05]  /*94f0*/  @!P0 NANOSLEEP.SYNCS 0x989680 ;  /* 0x009896800000895d */ /* 0x004fea0003900000 */
[----:B------:R-:W2:Y:S02]  /*9500*/  @!P0 SYNCS.PHASECHK.TRANS64 P0, [R0+URZ], R3 ;  /* 0x00000003000085a7 */ /* 0x000ea400080010ff */
[----:B--2---:R-:W-:Y:S05]  /*9510*/  @!P0 BRA `(.L_x_157) ;  /* 0xfffffffc00f08947 */ /* 0x004fea000383ffff */
[----:B------:R-:W-:Y:S05]  /*9520*/  BRA `(.L_x_158) ;  /* 0xffffffac004c7947 */ /* 0x000fea000383ffff */
.L_x_71:
[----:B------:R-:W-:-:S07]  /*9530*/  MOV R0, UR5 ;  /* 0x0000000500007c02 */ /* 0x000fce0008000f00 */
.L_x_159:
[----:B-1----:R1:W2:Y:S02]  /*9540*/  SYNCS.PHASECHK.TRANS64.TRYWAIT P0, [R0+URZ], R3 ;  /* 0x00000003000075a7 */ /* 0x0022a400080011ff */
[----:B--2---:R-:W-:Y:S05]  /*9550*/  @!P0 NANOSLEEP.SYNCS 0x989680 ;  /* 0x009896800000895d */ /* 0x004fea0003900000 */
[----:B------:R-:W2:Y:S02]  /*9560*/  @!P0 SYNCS.PHASECHK.TRANS64 P0, [R0+URZ], R3 ;  /* 0x00000003000085a7 */ /* 0x000ea400080010ff */
[----:B--2---:R-:W-:Y:S05]  /*9570*/  @!P0 BRA `(.L_x_159) ;  /* 0xfffffffc00f08947 */ /* 0x004fea000383ffff */
[----:B------:R-:W-:Y:S05]  /*9580*/  BRA `(.L_x_160) ;  /* 0xffffffac00587947 */ /* 0x000fea000383ffff */
.L_x_72:
[----:B------:R-:W-:-:S07]  /*9590*/  MOV R0, UR4 ;  /* 0x0000000400007c02 */ /* 0x000fce0008000f00 */
.L_x_161:
[----:B-1----:R1:W2:Y:S02]  /*95a0*/  SYNCS.PHASECHK.TRANS64.TRYWAIT P0, [R0+URZ], R3 ;  /* 0x00000003000075a7 */ /* 0x0022a400080011ff */
[----:B--2---:R-:W-:Y:S05]  /*95b0*/  @!P0 NANOSLEEP.SYNCS 0x989680 ;  /* 0x009896800000895d */ /* 0x004fea0003900000 */
[----:B------:R-:W2:Y:S02]  /*95c0*/  @!P0 SYNCS.PHASECHK.TRANS64 P0, [R0+URZ], R3 ;  /* 0x00000003000085a7 */ /* 0x000ea400080010ff */
[----:B--2---:R-:W-:Y:S05]  /*95d0*/  @!P0 BRA `(.L_x_161) ;  /* 0xfffffffc00f08947 */ /* 0x004fea000383ffff */
[----:B------:R-:W-:Y:S05]  /*95e0*/  BRA `(.L_x_162) ;  /* 0xffffffac00647947 */ /* 0x000fea000383ffff */
.L_x_77:
[----:B--2---:R2:W3:Y:S02]  /*95f0*/  SYNCS.PHASECHK.TRANS64.TRYWAIT P0, [R12+URZ+0x70], R9 ;  /* 0x000070090c0075a7 */ /* 0x0044e400080011ff */
[----:B---3--:R-:W-:Y:S05]  /*9600*/  @!P0 NANOSLEEP.SYNCS 0x989680 ;  /* 0x009896800000895d */ /* 0x008fea0003900000 */
[----:B------:R-:W3:Y:S02]  /*9610*/  @!P0 SYNCS.PHASECHK.TRANS64 P0, [R12+URZ+0x70], R9 ;  /* 0x000070090c0085a7 */ /* 0x000ee400080010ff */
[----:B---3--:R-:W-:Y:S05]  /*9620*/  @!P0 BRA `(.L_x_77) ;  /* 0xfffffffc00f08947 */ /* 0x008fea000383ffff */
[----:B------:R-:W-:Y:S05]  /*9630*/  BRA `(.L_x_163) ;  /* 0xffffffb000887947 */ /* 0x000fea000383ffff */
.L_x_80:
[----:B------:R-:W-:Y:S07]  /*9640*/  MOV R0, UR21 ;  /* 0x0000001500007c02 */ /* 0x000fee0008000f00 */
.L_x_164:
[----:B--2---:R2:W3:Y:S02]  /*9650*/  SYNCS.PHASECHK.TRANS64.TRYWAIT P2, [R0+URZ+0x68], R11 ;  /* 0x0000680b000075a7 */ /* 0x0044e400080411ff */
[----:B---3--:R-:W-:Y:S05]  /*9660*/  @!P2 NANOSLEEP.SYNCS 0x989680 ;  /* 0x009896800000a95d */ /* 0x008fea0003900000 */
[----:B------:R-:W3:Y:S02]  /*9670*/  @!P2 SYNCS.PHASECHK.TRANS64 P2, [R0+URZ+0x68], R11 ;  /* 0x0000680b0000a5a7 */ /* 0x000ee400080410ff */
[----:B---3--:R-:W-:Y:S05]  /*9680*/  @!P2 BRA `(.L_x_164) ;  /* 0xfffffffc00f0a947 */ /* 0x008fea000383ffff */
[----:B------:R-:W-:Y:S05]  /*9690*/  BRA `(.L_x_79) ;  /* 0xffffffb400f07947 */ /* 0x000fea000383ffff */
.L_x_83:
[----:B--2---:R-:W-:Y:S07]  /*96a0*/  MOV R0, UR21 ;  /* 0x0000001500007c02 */ /* 0x004fee0008000f00 */
.L_x_165:
[----:B--2---:R2:W3:Y:S02]  /*96b0*/  SYNCS.PHASECHK.TRANS64.TRYWAIT P0, [R0+URZ+0x40], R9 ;  /* 0x00004009000075a7 */ /* 0x0044e400080011ff */
[----:B---3--:R-:W-:Y:S05]  /*96c0*/  @!P0 NANOSLEEP.SYNCS 0x989680 ;  /* 0x009896800000895d */ /* 0x008fea0003900000 */
[----:B------:R-:W3:Y:S02]  /*96d0*/  @!P0 SYNCS.PHASECHK.TRANS64 P0, [R0+URZ+0x40], R9 ;  /* 0x00004009000085a7 */ /* 0x000ee400080010ff */
[----:B---3--:R-:W-:Y:S05]  /*96e0*/  @!P0 BRA `(.L_x_165) ;  /* 0xfffffffc00f08947 */ /* 0x008fea000383ffff */
[----:B------:R-:W-:Y:S05]  /*96f0*/  BRA `(.L_x_166) ;  /* 0xffffffb8004c7947 */ /* 0x000fea000383ffff */
.L_x_84:
[----:B------:R-:W-:Y:S07]  /*9700*/  MOV R0, UR21 ;  /* 0x0000001500007c02 */ /* 0x000fee0008000f00 */
.L_x_167:
[----:B--2---:R2:W3:Y:S02]  /*9710*/  SYNCS.PHASECHK.TRANS64.TRYWAIT P0, [R0+URZ+0x48], R9 ;  /* 0x00004809000075a7 */ /* 0x0044e400080011ff */
[----:B---3--:R-:W-:Y:S05]  /*9720*/  @!P0 NANOSLEEP.SYNCS 0x989680 ;  /* 0x009896800000895d */ /* 0x008fea0003900000 */
[----:B------:R-:W3:Y:S02]  /*9730*/  @!P0 SYNCS.PHASECHK.TRANS64 P0, [R0+URZ+0x48], R9 ;  /* 0x00004809000085a7 */ /* 0x000ee400080010ff */
[----:B---3--:R-:W-:Y:S05]  /*9740*/  @!P0 BRA `(.L_x_167) ;  /* 0xfffffffc00f08947 */ /* 0x008fea000383ffff */
[----:B------:R-:W-:Y:S05]  /*9750*/  BRA `(.L_x_168) ;  /* 0xffffffb8008c7947 */ /* 0x000fea000383ffff */
.L_x_85:
[----:B------:R-:W-:Y:S07]  /*9760*/  MOV R0, UR21 ;  /* 0x0000001500007c02 */ /* 0x000fee0008000f00 */
.L_x_169:
[----:B--2---:R2:W3:Y:S02]  /*9770*/  SYNCS.PHASECHK.TRANS64.TRYWAIT P0, [R0+URZ+0x50], R9 ;  /* 0x00005009000075a7 */ /* 0x0044e400080011ff */
[----:B---3--:R-:W-:Y:S05]  /*9780*/  @!P0 NANOSLEEP.SYNCS 0x989680 ;  /* 0x009896800000895d */ /* 0x008fea0003900000 */
[----:B------:R-:W3:Y:S02]  /*9790*/  @!P0 SYNCS.PHASECHK.TRANS64 P0, [R0+URZ+0x50], R9 ;  /* 0x00005009000085a7 */ /* 0x000ee400080010ff */
[----:B---3--:R-:W-:Y:S05]  /*97a0*/  @!P0 BRA `(.L_x_169) ;  /* 0xfffffffc00f08947 */ /* 0x008fea000383ffff */
[----:B------:R-:W-:Y:S05]  /*97b0*/  BRA `(.L_x_170) ;  /* 0xffffffb800d47947 */ /* 0x000fea000383ffff */
.L_x_86:
[----:B------:R-:W-:Y:S07]  /*97c0*/  MOV R0, UR21 ;  /* 0x0000001500007c02 */ /* 0x000fee0008000f00 */
.L_x_171:
[----:B--2---:R2:W3:Y:S02]  /*97d0*/  SYNCS.PHASECHK.TRANS64.TRYWAIT P0, [R0+URZ+0x58], R9 ;  /* 0x00005809000075a7 */ /* 0x0044e400080011ff */
[----:B---3--:R-:W-:Y:S05]  /*97e0*/  @!P0 NANOSLEEP.SYNCS 0x989680 ;  /* 0x009896800000895d */ /* 0x008fea0003900000 */
[----:B------:R-:W3:Y:S02]  /*97f0*/  @!P0 SYNCS.PHASECHK.TRANS64 P0, [R0+URZ+0x58], R9 ;  /* 0x00005809000085a7 */ /* 0x000ee400080010ff */
[----:B---3--:R-:W-:Y:S05]  /*9800*/  @!P0 BRA `(.L_x_171) ;  /* 0xfffffffc00f08947 */ /* 0x008fea000383ffff */
[----:B------:R-:W-:Y:S05]  /*9810*/  BRA `(.L_x_172) ;  /* 0xffffffbc00187947 */ /* 0x000fea000383ffff */
.L_x_88:
[----:B------:R-:W-:-:S07]  /*9820*/  MOV R0, UR21 ;  /* 0x0000001500007c02 */ /* 0x000fce0008000f00 */
.L_x_173:
[----:B---3--:R3:W4:Y:S02]  /*9830*/  SYNCS.PHASECHK.TRANS64.TRYWAIT P0, [R0+URZ+0x40], R3 ;  /* 0x00004003000075a7 */ /* 0x00872400080011ff */
[----:B----4-:R-:W-:Y:S05]  /*9840*/  @!P0 NANOSLEEP.SYNCS 0x989680 ;  /* 0x009896800000895d */ /* 0x010fea0003900000 */
[----:B------:R-:W4:Y:S02]  /*9850*/  @!P0 SYNCS.PHASECHK.TRANS64 P0, [R0+URZ+0x40], R3 ;  /* 0x00004003000085a7 */ /* 0x000f2400080010ff */
[----:B----4-:R-:W-:Y:S05]  /*9860*/  @!P0 BRA `(.L_x_173) ;  /* 0xfffffffc00f08947 */ /* 0x010fea000383ffff */
[----:B------:R-:W-:Y:S05]  /*9870*/  BRA `(.L_x_174) ;  /* 0xffffffbc00907947 */ /* 0x000fea000383ffff */
.L_x_89:
[----:B---3--:R-:W-:-:S07]  /*9880*/  MOV R0, UR21 ;  /* 0x0000001500007c02 */ /* 0x008fce0008000f00 */
.L_x_175:
[----:B---3--:R3:W4:Y:S02]  /*9890*/  SYNCS.PHASECHK.TRANS64.TRYWAIT P0, [R0+URZ+0x48], R3 ;  /* 0x00004803000075a7 */ /* 0x00872400080011ff */
[----:B----4-:R-:W-:Y:S05]  /*98a0*/  @!P0 NANOSLEEP.SYNCS 0x989680 ;  /* 0x009896800000895d */ /* 0x010fea0003900000 */
[----:B------:R-:W4:Y:S02]  /*98b0*/  @!P0 SYNCS.PHASECHK.TRANS64 P0, [R0+URZ+0x48], R3 ;  /* 0x00004803000085a7 */ /* 0x000f2400080010ff */
[----:B----4-:R-:W-:Y:S05]  /*98c0*/  @!P0 BRA `(.L_x_175) ;  /* 0xfffffffc00f08947 */ /* 0x010fea000383ffff */
[----:B------:R-:W-:Y:S05]  /*98d0*/  BRA `(.L_x_176) ;  /* 0xffffffbc00807947 */ /* 0x000fea000383ffff */
.L_x_90:
[----:B---3--:R-:W-:-:S07]  /*98e0*/  MOV R0, UR21 ;  /* 0x0000001500007c02 */ /* 0x008fce0008000f00 */
.L_x_177:
[----:B---3--:R3:W4:Y:S02]  /*98f0*/  SYNCS.PHASECHK.TRANS64.TRYWAIT P0, [R0+URZ+0x50], R3 ;  /* 0x00005003000075a7 */ /* 0x00872400080011ff */
[----:B----4-:R-:W-:Y:S05]  /*9900*/  @!P0 NANOSLEEP.SYNCS 0x989680 ;  /* 0x009896800000895d */ /* 0x010fea0003900000 */
[----:B------:R-:W4:Y:S02]  /*9910*/  @!P0 SYNCS.PHASECHK.TRANS64 P0, [R0+URZ+0x50], R3 ;  /* 0x00005003000085a7 */ /* 0x000f2400080010ff */
[----:B----4-:R-:W-:Y:S05]  /*9920*/  @!P0 BRA `(.L_x_177) ;  /* 0xfffffffc00f08947 */ /* 0x010fea000383ffff */
[----:B------:R-:W-:Y:S05]  /*9930*/  BRA `(.L_x_178) ;  /* 0xffffffbc00707947 */ /* 0x000fea000383ffff */
.L_x_92:
[----:B-1----:R1:W2:Y:S02]  /*9940*/  SYNCS.PHASECHK.TRANS64.TRYWAIT P0, [R3+URZ+0x70], R0 ;  /* 0x00007000030075a7 */ /* 0x0022a400080011ff */
[----:B--2---:R-:W-:Y:S05]  /*9950*/  @!P0 NANOSLEEP.SYNCS 0x989680 ;  /* 0x009896800000895d */ /* 0x004fea0003900000 */
[----:B------:R-:W2:Y:S02]  /*9960*/  @!P0 SYNCS.PHASECHK.TRANS64 P0, [R3+URZ+0x70], R0 ;  /* 0x00007000030085a7 */ /* 0x000ea400080010ff */
[----:B--2---:R-:W-:Y:S05]  /*9970*/  @!P0 BRA `(.L_x_92) ;  /* 0xfffffffc00f08947 */ /* 0x004fea000383ffff */
[----:B------:R-:W-:Y:S05]  /*9980*/  BRA `(.L_x_179) ;  /* 0xffffffc000307947 */ /* 0x000fea000383ffff */
.L_x_103:
[----:B-1----:R-:W-:Y:S04]  /*9990*/  MOV R2, UR43 ;  /* 0x0000002b00027c02 */ /* 0x002fe80008000f00 */
[----:B------:R1:W2:Y:S03]  /*99a0*/  SYNCS.PHASECHK.TRANS64.TRYWAIT P1, [R2+URZ+0x20], R3 ;  /* 0x00002003020075a7 */ /* 0x0002a600080211ff */
[----:B--2---:R-:W-:Y:S05]  /*99b0*/  @!P1 NANOSLEEP.SYNCS 0x989680 ;  /* 0x009896800000995d */ /* 0x004fea0003900000 */
[----:B------:R-:W2:Y:S02]  /*99c0*/  @!P1 SYNCS.PHASECHK.TRANS64 P1, [R2+URZ+0x20], R3 ;  /* 0x00002003020095a7 */ /* 0x000ea400080210ff */
[----:B--2---:R-:W-:Y:S05]  /*99d0*/  @!P1 BRA `(.L_x_103) ;  /* 0xfffffffc00ec9947 */ /* 0x004fea000383ffff */
[----:B------:R-:W-:Y:S05]  /*99e0*/  BRA `(.L_x_102) ;  /* 0xffffffcc009c7947 */ /* 0x000fea000383ffff */
.L_x_105:
[----:B-1----:R1:W4:Y:S02]  /*99f0*/  SYNCS.PHASECHK.TRANS64.TRYWAIT P0, [R75+URZ+0x90], R0 ;  /* 0x000090004b0075a7 */ /* 0x00232400080011ff */
[----:B----4-:R-:W-:Y:S05]  /*9a00*/  @!P0 NANOSLEEP.SYNCS 0x989680 ;  /* 0x009896800000895d */ /* 0x010fea0003900000 */
[----:B------:R-:W4:Y:S02]  /*9a10*/  @!P0 SYNCS.PHASECHK.TRANS64 P0, [R75+URZ+0x90], R0 ;  /* 0x000090004b0085a7 */ /* 0x000f2400080010ff */
[----:B----4-:R-:W-:Y:S05]  /*9a20*/  @!P0 BRA `(.L_x_105) ;  /* 0xfffffffc00f08947 */ /* 0x010fea000383ffff */
[----:B------:R-:W-:Y:S05]  /*9a30*/  BRA `(.L_x_104) ;  /* 0xffffffcc00c47947 */ /* 0x000fea000383ffff */
.L_x_114:
[----:B-1----:R1:W3:Y:S02]  /*9a40*/  SYNCS.PHASECHK.TRANS64.TRYWAIT P0, [R3+URZ+0x20], R0 ;  /* 0x00002000030075a7 */ /* 0x0022e400080011ff */
[----:B---3--:R-:W-:Y:S05]  /*9a50*/  @!P0 NANOSLEEP.SYNCS 0x989680 ;  /* 0x009896800000895d */ /* 0x008fea0003900000 */
[----:B------:R-:W3:Y:S02]  /*9a60*/  @!P0 SYNCS.PHASECHK.TRANS64 P0, [R3+URZ+0x20], R0 ;  /* 0x00002000030085a7 */ /* 0x000ee400080010ff */
[----:B---3--:R-:W-:Y:S05]  /*9a70*/  @!P0 BRA `(.L_x_114) ;  /* 0xfffffffc00f08947 */ /* 0x008fea000383ffff */
[----:B------:R-:W-:Y:S05]  /*9a80*/  BRA `(.L_x_113) ;  /* 0xffffffd400e07947 */ /* 0x000fea000383ffff */
.L_x_122:
[----:B-1----:R1:W3:Y:S02]  /*9a90*/  SYNCS.PHASECHK.TRANS64.TRYWAIT P0, [R0+URZ+0x20], R7 ;  /* 0x00002007000075a7 */ /* 0x0022e400080011ff */
[----:B---3--:R-:W-:Y:S05]  /*9aa0*/  @!P0 NANOSLEEP.SYNCS 0x989680 ;  /* 0x009896800000895d */ /* 0x008fea0003900000 */
[----:B------:R-:W3:Y:S02]  /*9ab0*/  @!P0 SYNCS.PHASECHK.TRANS64 P0, [R0+URZ+0x20], R7 ;  /* 0x00002007000085a7 */ /* 0x000ee400080010ff */
[----:B---3--:R-:W-:Y:S05]  /*9ac0*/  @!P0 BRA `(.L_x_122) ;  /* 0xfffffffc00f08947 */ /* 0x008fea000383ffff */
[----:B------:R-:W-:Y:S05]  /*9ad0*/  BRA `(.L_x_121) ;  /* 0xffffffe000247947 */ /* 0x000fea000383ffff */
.L_x_130:
[----:B-1----:R1:W3:Y:S02]  /*9ae0*/  SYNCS.PHASECHK.TRANS64.TRYWAIT P0, [R0+URZ+0x20], R5 ;  /* 0x00002005000075a7 */ /* 0x0022e400080011ff */
[----:B---3--:R-:W-:Y:S05]  /*9af0*/  @!P0 NANOSLEEP.SYNCS 0x989680 ;  /* 0x009896800000895d */ /* 0x008fea0003900000 */
[----:B------:R-:W3:Y:S02]  /*9b00*/  @!P0 SYNCS.PHASECHK.TRANS64 P0, [R0+URZ+0x20], R5 ;  /* 0x00002005000085a7 */ /* 0x000ee400080010ff */
[----:B---3--:R-:W-:Y:S05]  /*9b10*/  @!P0 BRA `(.L_x_130) ;  /* 0xfffffffc00f08947 */ /* 0x008fea000383ffff */
[----:B------:R-:W-:Y:S05]  /*9b20*/  BRA `(.L_x_129) ;  /* 0xffffffe800687947 */ /* 0x000fea000383ffff */
        .weak           $__internal_0_$__cuda_sm10x_tcgen05_guardrail_trap_col_being_dealloced_not_returned_by_alloc
        .type           $__internal_0_$__cuda_sm10x_tcgen05_guardrail_trap_col_being_dealloced_not_returned_by_alloc,@function
        .size           $__internal_0_$__cuda_sm10x_tcgen05_guardrail_trap_col_being_dealloced_not_returned_by_alloc,($__internal_1_$__cuda_sm10x_tcgen05_guardrail_trap_phase_invalid_during_alloc - $__internal_0_$__cuda_sm10x_tcgen05_guardrail_trap_col_being_dealloced_not_returned_by_alloc)
$__internal_0_$__cuda_sm10x_tcgen05_guardrail_trap_col_being_dealloced_not_returned_by_alloc:
[----:B------:R-:W-:Y:S05]  /*9b30*/  BPT.TRAP 0x1 ;  /* 0x000000040000795c */ /* 0x000fea0000300000 */
[----:B------:R-:W-:-:S04]  /*9b40*/  HFMA2 R3, -RZ, RZ, 0, 0 ;  /* 0x00000000ff037431 */ /* 0x000fc800000001ff */
[----:B------:R-:W-:Y:S05]  /*9b50*/  RET.REL.NODEC R2 `(_ZN7cutlass13device_kernelINS_4gemm6kernel13GemmUniversalIN4cute5tupleIJiiiiEEENS1_10collective13CollectiveMmaINS1_35MainloopSm100TmaUmmaWarpSpecializedILi2ELi2ELi4ENS5_IJNS4_1CILi1EEENSA_ILi2EEESB_EEEEENS5_IJNSA_ILi128EEENSA_ILi64EEESF_EEENS_10tfloat32_tENS5_IJlSB_lEEESI_SJ_NS4_8TiledMMAINS4_8MMA_AtomIJNS4_17SM100_MMA_TF32_SSISI_SI_fLi128ELi64ELNS4_4UMMA5MajorE0ELSO_0ELNSN_7ScaleInE0ELSP_0EEEEEENS4_6LayoutINS5_IJSB_SB_SB_EEENS5_IJNSA_ILi0EEESU_SU_EEEEENS5_IJNS4_10UnderscoreESX_SX_EEEEENS4_23SM90_TMA_LOAD_MULTICASTENS4_14ComposedLayoutINS4_7SwizzleILi3ELi4ELi3EEENS4_18smem_ptr_flag_bitsILi32EEENSS_INS5_IJNSA_ILi8EEENSA_ILi32EEEEEENS5_IJS17_SB_EEEEEEEvNS4_8identityENS4_13SM90_TMA_LOADES1B_vS1C_EENS_8epilogue10collective18CollectiveEpilogueINS1F_23Sm100TmaWarpSpecializedILi4ELi2ELi16ELb1ELb0EEEJSH_NS5_IJNSS_ISF_SB_EENSS_INSA_ILi16EEESB_EEEEESI_SJ_SI_SJ_NS1F_6fusion15FusionCallbacksIS1J_NS1O_17LinearCombinationISI_fSI_fLNS_15FloatRoundStyleE2EEESH_S1N_JEEENS4_5SM1004TMEM4LOAD26SM100_TMEM_LOAD_32dp32b16xES1D_NS11_INS12_ILi2ELi4ELi3EEES15_NSS_INS5_IJS16_S1L_EEENS5_IJS1L_SB_EEEEEEENS4_39AutoVectorizingCopyWithAssumedAlignmentILi128EEENS4_14SM90_TMA_STOREES22_S24_S24_EEEvvEEEEvNT_6ParamsE) ;  /* 0xffffff6402287950 */ /* 0x000fea0003c3ffff */
        .weak           $__internal_1_$__cuda_sm10x_tcgen05_guardrail_trap_phase_invalid_during_alloc
        .type           $__internal_1_$__cuda_sm10x_tcgen05_guardrail_trap_phase_invalid_during_alloc,@function
        .size           $__internal_1_$__cuda_sm10x_tcgen05_guardrail_trap_phase_invalid_during_alloc,($__internal_2_$__cuda_sm10x_tcgen05_guardrail_trap_unallocated_columns_being_dealloced - $__internal_1_$__cuda_sm10x_tcgen05_guardrail_trap_phase_invalid_during_alloc)
$__internal_1_$__cuda_sm10x_tcgen05_guardrail_trap_phase_invalid_during_alloc:
[----:B------:R-:W-:Y:S05]  /*9b60*/  BPT.TRAP 0x1 ;  /* 0x000000040000795c */ /* 0x000fea0000300000 */
[----:B------:R-:W-:-:S04]  /*9b70*/  MOV R5, 0x0 ;  /* 0x0000000000057802 */ /* 0x000fc80000000f00 */
[----:B------:R-:W-:Y:S05]  /*9b80*/  RET.REL.NODEC R4 `(_ZN7cutlass13device_kernelINS_4gemm6kernel13GemmUniversalIN4cute5tupleIJiiiiEEENS1_10collective13CollectiveMmaINS1_35MainloopSm100TmaUmmaWarpSpecializedILi2ELi2ELi4ENS5_IJNS4_1CILi1EEENSA_ILi2EEESB_EEEEENS5_IJNSA_ILi128EEENSA_ILi64EEESF_EEENS_10tfloat32_tENS5_IJlSB_lEEESI_SJ_NS4_8TiledMMAINS4_8MMA_AtomIJNS4_17SM100_MMA_TF32_SSISI_SI_fLi128ELi64ELNS4_4UMMA5MajorE0ELSO_0ELNSN_7ScaleInE0ELSP_0EEEEEENS4_6LayoutINS5_IJSB_SB_SB_EEENS5_IJNSA_ILi0EEESU_SU_EEEEENS5_IJNS4_10UnderscoreESX_SX_EEEEENS4_23SM90_TMA_LOAD_MULTICASTENS4_14ComposedLayoutINS4_7SwizzleILi3ELi4ELi3EEENS4_18smem_ptr_flag_bitsILi32EEENSS_INS5_IJNSA_ILi8EEENSA_ILi32EEEEEENS5_IJS17_SB_EEEEEEEvNS4_8identityENS4_13SM90_TMA_LOADES1B_vS1C_EENS_8epilogue10collective18CollectiveEpilogueINS1F_23Sm100TmaWarpSpecializedILi4ELi2ELi16ELb1ELb0EEEJSH_NS5_IJNSS_ISF_SB_EENSS_INSA_ILi16EEESB_EEEEESI_SJ_SI_SJ_NS1F_6fusion15FusionCallbacksIS1J_NS1O_17LinearCombinationISI_fSI_fLNS_15FloatRoundStyleE2EEESH_S1N_JEEENS4_5SM1004TMEM4LOAD26SM100_TMEM_LOAD_32dp32b16xES1D_NS11_INS12_ILi2ELi4ELi3EEES15_NSS_INS5_IJS16_S1L_EEENS5_IJS1L_SB_EEEEEEENS4_39AutoVectorizingCopyWithAssumedAlignmentILi128EEENS4_14SM90_TMA_STOREES22_S24_S24_EEEvvEEEEvNT_6ParamsE) ;  /* 0xffffff64041c7950 */ /* 0x000fea0003c3ffff */
        .weak           $__internal_2_$__cuda_sm10x_tcgen05_guardrail_trap_unallocated_columns_being_dealloced
        .type           $__internal_2_$__cuda_sm10x_tcgen05_guardrail_trap_unallocated_columns_being_dealloced,@function
        .size           $__internal_2_$__cuda_sm10x_tcgen05_guardrail_trap_unallocated_columns_being_dealloced,(.L_x_181 - $__internal_2_$__cuda_sm10x_tcgen05_guardrail_trap_unallocated_columns_being_dealloced)
$__internal_2_$__cuda_sm10x_tcgen05_guardrail_trap_unallocated_columns_being_dealloced:
[----:B------:R-:W-:Y:S05]  /*9b90*/  BPT.TRAP 0x1 ;  /* 0x000000040000795c */ /* 0x000fea0000300000 */
[----:B------:R-:W-:-:S04]  /*9ba0*/  HFMA2 R3, -RZ, RZ, 0, 0 ;  /* 0x00000000ff037431 */ /* 0x000fc800000001ff */
[----:B------:R-:W-:Y:S05]  /*9bb0*/  RET.REL.NODEC R2 `(_ZN7cutlass13device_kernelINS_4gemm6kernel13GemmUniversalIN4cute5tupleIJiiiiEEENS1_10collective13CollectiveMmaINS1_35MainloopSm100TmaUmmaWarpSpecializedILi2ELi2ELi4ENS5_IJNS4_1CILi1EEENSA_ILi2EEESB_EEEEENS5_IJNSA_ILi128EEENSA_ILi64EEESF_EEENS_10tfloat32_tENS5_IJlSB_lEEESI_SJ_NS4_8TiledMMAINS4_8MMA_AtomIJNS4_17SM100_MMA_TF32_SSISI_SI_fLi128ELi64ELNS4_4UMMA5MajorE0ELSO_0ELNSN_7ScaleInE0ELSP_0EEEEEENS4_6LayoutINS5_IJSB_SB_SB_EEENS5_IJNSA_ILi0EEESU_SU_EEEEENS5_IJNS4_10UnderscoreESX_SX_EEEEENS4_23SM90_TMA_LOAD_MULTICASTENS4_14ComposedLayoutINS4_7SwizzleILi3ELi4ELi3EEENS4_18smem_ptr_flag_bitsILi32EEENSS_INS5_IJNSA_ILi8EEENSA_ILi32EEEEEENS5_IJS17_SB_EEEEEEEvNS4_8identityENS4_13SM90_TMA_LOADES1B_vS1C_EENS_8epilogue10collective18CollectiveEpilogueINS1F_23Sm100TmaWarpSpecializedILi4ELi2ELi16ELb1ELb0EEEJSH_NS5_IJNSS_ISF_SB_EENSS_INSA_ILi16EEESB_EEEEESI_SJ_SI_SJ_NS1F_6fusion15FusionCallbacksIS1J_NS1O_17LinearCombinationISI_fSI_fLNS_15FloatRoundStyleE2EEESH_S1N_JEEENS4_5SM1004TMEM4LOAD26SM100_TMEM_LOAD_32dp32b16xES1D_NS11_INS12_ILi2ELi4ELi3EEES15_NSS_INS5_IJS16_S1L_EEENS5_IJS1L_SB_EEEEEEENS4_39AutoVectorizingCopyWithAssumedAlignmentILi128EEENS4_14SM90_TMA_STOREES22_S24_S24_EEEvvEEEEvNT_6ParamsE) ;  /* 0xffffff6402107950 */ /* 0x000fea0003c3ffff */
.L_x_180:
[----:B------:R-:W-:-:S00]  /*9bc0*/  BRA `(.L_x_180) ;  /* 0xfffffffc00fc7947 */ /* 0x000fc0000383ffff */
[----:B------:R-:W-:-:S00]  /*9bd0*/  NOP ;  /* 0x0000000000007918 */ /* 0x000fc00000000000 */
        /* <DEDUP_REMOVED lines=10> */
.L_x_181:


//--------------------- .nv.global.init           --------------------------
	.section	.nv.global.init,"aw",@progbits
.nv.global.init:
	.type		$str$27,@object
	.size		$str$27,($str$28 - $str$27)
$str$27:
        /*0000*/ 	.byte	0x28, 0x61, 0x64, 0x64, 0x72, 0x65, 0x73, 0x73, 0x20, 0x26, 0x20, 0x6d, 0x61, 0x73, 0x6b, 0x29
        /*0010*/ 	.byte	0x20, 0x3d, 0x3d, 0x20, 0x30, 0x00
	.type		$str$28,@object
	.size		$str$28,($str$26 - $str$28)
$str$28:
        /*0016*/ 	.byte	0x2f, 0x74, 0x6d, 0x70, 0x2f, 0x63, 0x75, 0x74, 0x6c, 0x61, 0x73, 0x73, 0x5f, 0x73, 0x77, 0x65
        /*0026*/ 	.byte	0x65, 0x70, 0x5f, 0x73, 0x72, 0x63, 0x2f, 0x69, 0x6e, 0x63, 0x6c, 0x75, 0x64, 0x65, 0x2f, 0x63
        /*0036*/ 	.byte	0x75, 0x74, 0x65, 0x2f, 0x70, 0x6f, 0x69, 0x6e, 0x74, 0x65, 0x72, 0x5f, 0x66, 0x6c, 0x61, 0x67
        /*0046*/ 	.byte	0x67, 0x65, 0x64, 0x2e, 0x68, 0x70, 0x70, 0x00
	.type		$str$26,@object
	.size		$str$26,($str$25 - $str$26)
$str$26:
        /*004e*/ 	.byte	0x2f, 0x74, 0x6d, 0x70, 0x2f, 0x63, 0x75, 0x74, 0x6c, 0x61, 0x73, 0x73, 0x5f, 0x73, 0x77, 0x65
        /*005e*/ 	.byte	0x65, 0x70, 0x5f, 0x73, 0x72, 0x63, 0x2f, 0x69, 0x6e, 0x63, 0x6c, 0x75, 0x64, 0x65, 0x2f, 0x63
        /*006e*/ 	.byte	0x75, 0x74, 0x65, 0x2f, 0x61, 0x74, 0x6f, 0x6d, 0x2f, 0x63, 0x6f, 0x70, 0x79, 0x5f, 0x74, 0x72
        /*007e*/ 	.byte	0x61, 0x69, 0x74, 0x73, 0x5f, 0x73, 0x6d, 0x31, 0x30, 0x30, 0x2e, 0x68, 0x70, 0x70, 0x00
	.type		$str$25,@object
	.size		$str$25,(__unnamed_1 - $str$25)
$str$25:
        /*008d*/ 	.byte	0x28, 0x28, 0x75, 0x69, 0x6e, 0x74, 0x33, 0x32, 0x5f, 0x74, 0x28, 0x74, 0x68, 0x72, 0x65, 0x61
        /*009d*/ 	.byte	0x64, 0x49, 0x64, 0x78, 0x2e, 0x78, 0x29, 0x20, 0x2f, 0x20, 0x33, 0x32, 0x29, 0x20, 0x25, 0x20
        /*00ad*/ 	.byte	0x34, 0x29, 0x20, 0x3d, 0x3d, 0x20, 0x28, 0x28, 0x28, 0x74, 0x6d, 0x65, 0x6d, 0x5f, 0x61, 0x64
        /*00bd*/ 	.byte	0x64, 0x72, 0x20, 0x3e, 0x3e, 0x20, 0x31, 0x36, 0x29, 0x20, 0x2f, 0x20, 0x33, 0x32, 0x29, 0x20
        /*00cd*/ 	.byte	0x25, 0x20, 0x34, 0x29, 0x00
	.type		__unnamed_1,@object
	.size		__unnamed_1,(__unnamed_2 - __unnamed_1)
__unnamed_1:
        /*00d2*/ 	.byte	0x61, 0x75, 0x74, 0x6f, 0x20, 0x63, 0x75, 0x74, 0x65, 0x3a, 0x3a, 0x61, 0x73, 0x5f, 0x70, 0x6f
        /* <DEDUP_REMOVED lines=24> */
        /*0262*/ 	.byte	0x32, 0x30, 0x34, 0x38, 0x3e, 0x3e, 0x3e, 0x3e, 0x5d, 0x00
	.type		__unnamed_2,@object
	.size		__unnamed_2,(.L_2 - __unnamed_2)
__unnamed_2:
        /* <DEDUP_REMOVED lines=42> */
        /*050c*/ 	.byte	0x3e, 0x5d, 0x00
.L_2:


//--------------------- .nv.shared._ZN7cutlass13device_kernelINS_4gemm6kernel13GemmUniversalIN4cute5tupleIJiiiiEEENS1_10collective13CollectiveMmaINS1_35MainloopSm100TmaUmmaWarpSpecializedILi2ELi2ELi4ENS5_IJNS4_1CILi1EEENSA_ILi2EEESB_EEEEENS5_IJNSA_ILi128EEENSA_ILi64EEESF_EEENS_10tfloat32_tENS5_IJlSB_lEEESI_SJ_NS4_8TiledMMAINS4_8MMA_AtomIJNS4_17SM100_MMA_TF32_SSISI_SI_fLi128ELi64ELNS4_4UMMA5MajorE0ELSO_0ELNSN_7ScaleInE0ELSP_0EEEEEENS4_6LayoutINS5_IJSB_SB_SB_EEENS5_IJNSA_ILi0EEESU_SU_EEEEENS5_IJNS4_10UnderscoreESX_SX_EEEEENS4_23SM90_TMA_LOAD_MULTICASTENS4_14ComposedLayoutINS4_7SwizzleILi3ELi4ELi3EEENS4_18smem_ptr_flag_bitsILi32EEENSS_INS5_IJNSA_ILi8EEENSA_ILi32EEEEEENS5_IJS17_SB_EEEEEEEvNS4_8identityENS4_13SM90_TMA_LOADES1B_vS1C_EENS_8epilogue10collective18CollectiveEpilogueINS1F_23Sm100TmaWarpSpecializedILi4ELi2ELi16ELb1ELb0EEEJSH_NS5_IJNSS_ISF_SB_EENSS_INSA_ILi16EEESB_EEEEESI_SJ_SI_SJ_NS1F_6fusion15FusionCallbacksIS1J_NS1O_17LinearCombinationISI_fSI_fLNS_15FloatRoundStyleE2EEESH_S1N_JEEENS4_5SM1004TMEM4LOAD26SM100_TMEM_LOAD_32dp32b16xES1D_NS11_INS12_ILi2ELi4ELi3EEES15_NSS_INS5_IJS16_S1L_EEENS5_IJS1L_SB_EEEEEEENS4_39AutoVectorizingCopyWithAssumedAlignmentILi128EEENS4_14SM90_TMA_STOREES22_S24_S24_EEEvvEEEEvNT_6ParamsE --------------------------
	.section	.nv.shared._ZN7cutlass13device_kernelINS_4gemm6kernel13GemmUniversalIN4cute5tupleIJiiiiEEENS1_10collective13CollectiveMmaINS1_35MainloopSm100TmaUmmaWarpSpecializedILi2ELi2ELi4ENS5_IJNS4_1CILi1EEENSA_ILi2EEESB_EEEEENS5_IJNSA_ILi128EEENSA_ILi64EEESF_EEENS_10tfloat32_tENS5_IJlSB_lEEESI_SJ_NS4_8TiledMMAINS4_8MMA_AtomIJNS4_17SM100_MMA_TF32_SSISI_SI_fLi128ELi64ELNS4_4UMMA5MajorE0ELSO_0ELNSN_7ScaleInE0ELSP_0EEEEEENS4_6LayoutINS5_IJSB_SB_SB_EEENS5_IJNSA_ILi0EEESU_SU_EEEEENS5_IJNS4_10UnderscoreESX_SX_EEEEENS4_23SM90_TMA_LOAD_MULTICASTENS4_14ComposedLayoutINS4_7SwizzleILi3ELi4ELi3EEENS4_18smem_ptr_flag_bitsILi32EEENSS_INS5_IJNSA_ILi8EEENSA_ILi32EEEEEENS5_IJS17_SB_EEEEEEEvNS4_8identityENS4_13SM90_TMA_LOADES1B_vS1C_EENS_8epilogue10collective18CollectiveEpilogueINS1F_23Sm100TmaWarpSpecializedILi4ELi2ELi16ELb1ELb0EEEJSH_NS5_IJNSS_ISF_SB_EENSS_INSA_ILi16EEESB_EEEEESI_SJ_SI_SJ_NS1F_6fusion15FusionCallbacksIS1J_NS1O_17LinearCombinationISI_fSI_fLNS_15FloatRoundStyleE2EEESH_S1N_JEEENS4_5SM1004TMEM4LOAD26SM100_TMEM_LOAD_32dp32b16xES1D_NS11_INS12_ILi2ELi4ELi3EEES15_NSS_INS5_IJS16_S1L_EEENS5_IJS1L_SB_EEEEEEENS4_39AutoVectorizingCopyWithAssumedAlignmentILi128EEENS4_14SM90_TMA_STOREES22_S24_S24_EEEvvEEEEvNT_6ParamsE,"aw",@nobits
	.sectionflags	@""
	.align	16
	.zero		1024


//--------------------- .nv.shared.reserved.0     --------------------------
	.section	.nv.shared.reserved.0,"aw",@nobits
	.weak		__nv_reservedSMEM_offset_0_alias
	.size		__nv_reservedSMEM_offset_0_alias, 0, 64
	.other		__nv_reservedSMEM_offset_0_alias,@"STO_CUDA_RESERVED_SHARED STV_DEFAULT"
__nv_reservedSMEM_offset_0_alias:
	.zero		0
.nv.shared.reserved.0:
	.zero		64
	.weak		__nv_reservedSMEM_tcgen05_partition
	.type		__nv_reservedSMEM_tcgen05_partition,@object
	.size		__nv_reservedSMEM_tcgen05_partition,(.L_0 - __nv_reservedSMEM_tcgen05_partition)
__nv_reservedSMEM_tcgen05_partition:
	.zero		32
.L_0:


//--------------------- .nv.global                --------------------------
	.section	.nv.global,"aw",@nobits
.nv.global:
	.type		_ZN40_INTERNAL_766caa68_4_k_cu_f631bb68_255694cute1_E,@object
	.size		_ZN40_INTERNAL_766caa68_4_k_cu_f631bb68_255694cute1_E,(_ZN40_INTERNAL_766caa68_4_k_cu_f631bb68_255694cuda3std3__45__cpo6cbeginE - _ZN40_INTERNAL_766caa68_4_k_cu_f631bb68_255694cute1_E)
_ZN40_INTERNAL_766caa68_4_k_cu_f631bb68_255694cute1_E:
	.zero		1
	.type		_ZN40_INTERNAL_766caa68_4_k_cu_f631bb68_255694cuda3std3__45__cpo6cbeginE,@object
	.size		_ZN40_INTERNAL_766caa68_4_k_cu_f631bb68_255694cuda3std3__45__cpo6cbeginE,(_ZN40_INTERNAL_766caa68_4_k_cu_f631bb68_255694cuda3std3__48in_placeE - _ZN40_INTERNAL_766caa68_4_k_cu_f631bb68_255694cuda3std3__45__cpo6cbeginE)
_ZN40_INTERNAL_766caa68_4_k_cu_f631bb68_255694cuda3std3__45__cpo6cbeginE:
	.zero		1
	.type		_ZN40_INTERNAL_766caa68_4_k_cu_f631bb68_255694cuda3std3__48in_placeE,@object
	.size		_ZN40_INTERNAL_766caa68_4_k_cu_f631bb68_255694cuda3std3__48in_placeE,(_ZN40_INTERNAL_766caa68_4_k_cu_f631bb68_255694cuda3std6ranges3__45__cpo9iter_moveE - _ZN40_INTERNAL_766caa68_4_k_cu_f631bb68_255694cuda3std3__48in_placeE)
_ZN40_INTERNAL_766caa68_4_k_cu_f631bb68_255694cuda3std3__48in_placeE:
	.zero		1
	.type		_ZN40_INTERNAL_766caa68_4_k_cu_f631bb68_255694cuda3std6ranges3__45__cpo9iter_moveE,@object
	.size		_ZN40_INTERNAL_766caa68_4_k_cu_f631bb68_255694cuda3std6ranges3__45__cpo9iter_moveE,(_ZN40_INTERNAL_766caa68_4_k_cu_f631bb68_255694cuda3std3__45__cpo5beginE - _ZN40_INTERNAL_766caa68_4_k_cu_f631bb68_255694cuda3std6ranges3__45__cpo9iter_moveE)
_ZN40_INTERNAL_766caa68_4_k_cu_f631bb68_255694cuda3std6ranges3__45__cpo9iter_moveE:
	.zero		1
	.type		_ZN40_INTERNAL_766caa68_4_k_cu_f631bb68_255694cuda3std3__45__cpo5beginE,@object
	.size		_ZN40_INTERNAL_766caa68_4_k_cu_f631bb68_255694cuda3std3__45__cpo5beginE,(_ZN40_INTERNAL_766caa68_4_k_cu_f631bb68_255694cuda3std3__442_GLOBAL__N__766caa68_4_k_cu_f631bb68_255696ignoreE - _ZN40_INTERNAL_766caa68_4_k_cu_f631bb68_255694cuda3std3__45__cpo5beginE)
_ZN40_INTERNAL_766caa68_4_k_cu_f631bb68_255694cuda3std3__45__cpo5beginE:
	.zero		1
	.type		_ZN40_INTERNAL_766caa68_4_k_cu_f631bb68_255694cuda3std3__442_GLOBAL__N__766caa68_4_k_cu_f631bb68_255696ignoreE,@object
	.size		_ZN40_INTERNAL_766caa68_4_k_cu_f631bb68_255694cuda3std3__442_GLOBAL__N__766caa68_4_k_cu_f631bb68_255696ignoreE,(_ZN40_INTERNAL_766caa68_4_k_cu_f631bb68_255694cute7productE - _ZN40_INTERNAL_766caa68_4_k_cu_f631bb68_255694cuda3std3__442_GLOBAL__N__766caa68_4_k_cu_f631bb68_255696ignoreE)
_ZN40_INTERNAL_766caa68_4_k_cu_f631bb68_255694cuda3std3__442_GLOBAL__N__766caa68_4_k_cu_f631bb68_255696ignoreE:
	.zero		1
	.type		_ZN40_INTERNAL_766caa68_4_k_cu_f631bb68_255694cute7productE,@object
	.size		_ZN40_INTERNAL_766caa68_4_k_cu_f631bb68_255694cute7productE,(_ZN40_INTERNAL_766caa68_4_k_cu_f631bb68_255694cuda3std3__45__cpo3endE - _ZN40_INTERNAL_766caa68_4_k_cu_f631bb68_255694cute7productE)
_ZN40_INTERNAL_766caa68_4_k_cu_f631bb68_255694cute7productE:
	.zero		1
	.type		_ZN40_INTERNAL_766caa68_4_k_cu_f631bb68_255694cuda3std3__45__cpo3endE,@object
	.size		_ZN40_INTERNAL_766caa68_4_k_cu_f631bb68_255694cuda3std3__45__cpo3endE,(_ZN40_INTERNAL_766caa68_4_k_cu_f631bb68_255694cuda3std3__419piecewise_constructE - _ZN40_INTERNAL_766caa68_4_k_cu_f631bb68_255694cuda3std3__45__cpo3endE)
_ZN40_INTERNAL_766caa68_4_k_cu_f631bb68_255694cuda3std3__45__cpo3endE:
	.zero		1
	.type		_ZN40_INTERNAL_766caa68_4_k_cu_f631bb68_255694cuda3std3__419piecewise_constructE,@object
	.size		_ZN40_INTERNAL_766caa68_4_k_cu_f631bb68_255694cuda3std3__419piecewise_constructE,(_ZN40_INTERNAL_766caa68_4_k_cu_f631bb68_255694cuda3std3__45__cpo4cendE - _ZN40_INTERNAL_766caa68_4_k_cu_f631bb68_255694cuda3std3__419piecewise_constructE)
_ZN40_INTERNAL_766caa68_4_k_cu_f631bb68_255694cuda3std3__419piecewise_constructE:
	.zero		1
	.type		_ZN40_INTERNAL_766caa68_4_k_cu_f631bb68_255694cuda3std3__45__cpo4cendE,@object
	.size		_ZN40_INTERNAL_766caa68_4_k_cu_f631bb68_255694cuda3std3__45__cpo4cendE,(_ZN40_INTERNAL_766caa68_4_k_cu_f631bb68_255694cuda3std6ranges3__45__cpo4swapE - _ZN40_INTERNAL_766caa68_4_k_cu_f631bb68_255694cuda3std3__45__cpo4cendE)
_ZN40_INTERNAL_766caa68_4_k_cu_f631bb68_255694cuda3std3__45__cpo4cendE:
	.zero		1
	.type		_ZN40_INTERNAL_766caa68_4_k_cu_f631bb68_255694cuda3std6ranges3__45__cpo4swapE,@object
	.size		_ZN40_INTERNAL_766caa68_4_k_cu_f631bb68_255694cuda3std6ranges3__45__cpo4swapE,(.L_10 - _ZN40_INTERNAL_766caa68_4_k_cu_f631bb68_255694cuda3std6ranges3__45__cpo4swapE)
_ZN40_INTERNAL_766caa68_4_k_cu_f631bb68_255694cuda3std6ranges3__45__cpo4swapE:
	.zero		1
.L_10:


//--------------------- .nv.constant0._ZN7cutlass13device_kernelINS_4gemm6kernel13GemmUniversalIN4cute5tupleIJiiiiEEENS1_10collective13CollectiveMmaINS1_35MainloopSm100TmaUmmaWarpSpecializedILi2ELi2ELi4ENS5_IJNS4_1CILi1EEENSA_ILi2EEESB_EEEEENS5_IJNSA_ILi128EEENSA_ILi64EEESF_EEENS_10tfloat32_tENS5_IJlSB_lEEESI_SJ_NS4_8TiledMMAINS4_8MMA_AtomIJNS4_17SM100_MMA_TF32_SSISI_SI_fLi128ELi64ELNS4_4UMMA5MajorE0ELSO_0ELNSN_7ScaleInE0ELSP_0EEEEEENS4_6LayoutINS5_IJSB_SB_SB_EEENS5_IJNSA_ILi0EEESU_SU_EEEEENS5_IJNS4_10UnderscoreESX_SX_EEEEENS4_23SM90_TMA_LOAD_MULTICASTENS4_14ComposedLayoutINS4_7SwizzleILi3ELi4ELi3EEENS4_18smem_ptr_flag_bitsILi32EEENSS_INS5_IJNSA_ILi8EEENSA_ILi32EEEEEENS5_IJS17_SB_EEEEEEEvNS4_8identityENS4_13SM90_TMA_LOADES1B_vS1C_EENS_8epilogue10collective18CollectiveEpilogueINS1F_23Sm100TmaWarpSpecializedILi4ELi2ELi16ELb1ELb0EEEJSH_NS5_IJNSS_ISF_SB_EENSS_INSA_ILi16EEESB_EEEEESI_SJ_SI_SJ_NS1F_6fusion15FusionCallbacksIS1J_NS1O_17LinearCombinationISI_fSI_fLNS_15FloatRoundStyleE2EEESH_S1N_JEEENS4_5SM1004TMEM4LOAD26SM100_TMEM_LOAD_32dp32b16xES1D_NS11_INS12_ILi2ELi4ELi3EEES15_NSS_INS5_IJS16_S1L_EEENS5_IJS1L_SB_EEEEEEENS4_39AutoVectorizingCopyWithAssumedAlignmentILi128EEENS4_14SM90_TMA_STOREES22_S24_S24_EEEvvEEEEvNT_6ParamsE --------------------------
	.section	.nv.constant0._ZN7cutlass13device_kernelINS_4gemm6kernel13GemmUniversalIN4cute5tupleIJiiiiEEENS1_10collective13CollectiveMmaINS1_35MainloopSm100TmaUmmaWarpSpecializedILi2ELi2ELi4ENS5_IJNS4_1CILi1EEENSA_ILi2EEESB_EEEEENS5_IJNSA_ILi128EEENSA_ILi64EEESF_EEENS_10tfloat32_tENS5_IJlSB_lEEESI_SJ_NS4_8TiledMMAINS4_8MMA_AtomIJNS4_17SM100_MMA_TF32_SSISI_SI_fLi128ELi64ELNS4_4UMMA5MajorE0ELSO_0ELNSN_7ScaleInE0ELSP_0EEEEEENS4_6LayoutINS5_IJSB_SB_SB_EEENS5_IJNSA_ILi0EEESU_SU_EEEEENS5_IJNS4_10UnderscoreESX_SX_EEEEENS4_23SM90_TMA_LOAD_MULTICASTENS4_14ComposedLayoutINS4_7SwizzleILi3ELi4ELi3EEENS4_18smem_ptr_flag_bitsILi32EEENSS_INS5_IJNSA_ILi8EEENSA_ILi32EEEEEENS5_IJS17_SB_EEEEEEEvNS4_8identityENS4_13SM90_TMA_LOADES1B_vS1C_EENS_8epilogue10collective18CollectiveEpilogueINS1F_23Sm100TmaWarpSpecializedILi4ELi2ELi16ELb1ELb0EEEJSH_NS5_IJNSS_ISF_SB_EENSS_INSA_ILi16EEESB_EEEEESI_SJ_SI_SJ_NS1F_6fusion15FusionCallbacksIS1J_NS1O_17LinearCombinationISI_fSI_fLNS_15FloatRoundStyleE2EEESH_S1N_JEEENS4_5SM1004TMEM4LOAD26SM100_TMEM_LOAD_32dp32b16xES1D_NS11_INS12_ILi2ELi4ELi3EEES15_NSS_INS5_IJS16_S1L_EEENS5_IJS1L_SB_EEEEEEENS4_39AutoVectorizingCopyWithAssumedAlignmentILi128EEENS4_14SM90_TMA_STOREES22_S24_S24_EEEvvEEEEvNT_6ParamsE,"a",@progbits
	.sectionflags	@""
	.align	4
.nv.constant0._ZN7cutlass13device_kernelINS_4gemm6kernel13GemmUniversalIN4cute5tupleIJiiiiEEENS1_10collective13CollectiveMmaINS1_35MainloopSm100TmaUmmaWarpSpecializedILi2ELi2ELi4ENS5_IJNS4_1CILi1EEENSA_ILi2EEESB_EEEEENS5_IJNSA_ILi128EEENSA_ILi64EEESF_EEENS_10tfloat32_tENS5_IJlSB_lEEESI_SJ_NS4_8TiledMMAINS4_8MMA_AtomIJNS4_17SM100_MMA_TF32_SSISI_SI_fLi128ELi64ELNS4_4UMMA5MajorE0ELSO_0ELNSN_7ScaleInE0ELSP_0EEEEEENS4_6LayoutINS5_IJSB_SB_SB_EEENS5_IJNSA_ILi0EEESU_SU_EEEEENS5_IJNS4_10UnderscoreESX_SX_EEEEENS4_23SM90_TMA_LOAD_MULTICASTENS4_14ComposedLayoutINS4_7SwizzleILi3ELi4ELi3EEENS4_18smem_ptr_flag_bitsILi32EEENSS_INS5_IJNSA_ILi8EEENSA_ILi32EEEEEENS5_IJS17_SB_EEEEEEEvNS4_8identityENS4_13SM90_TMA_LOADES1B_vS1C_EENS_8epilogue10collective18CollectiveEpilogueINS1F_23Sm100TmaWarpSpecializedILi4ELi2ELi16ELb1ELb0EEEJSH_NS5_IJNSS_ISF_SB_EENSS_INSA_ILi16EEESB_EEEEESI_SJ_SI_SJ_NS1F_6fusion15FusionCallbacksIS1J_NS1O_17LinearCombinationISI_fSI_fLNS_15FloatRoundStyleE2EEESH_S1N_JEEENS4_5SM1004TMEM4LOAD26SM100_TMEM_LOAD_32dp32b16xES1D_NS11_INS12_ILi2ELi4ELi3EEES15_NSS_INS5_IJS16_S1L_EEENS5_IJS1L_SB_EEEEEEENS4_39AutoVectorizingCopyWithAssumedAlignmentILi128EEENS4_14SM90_TMA_STOREES22_S24_S24_EEEvvEEEEvNT_6ParamsE:
	.zero		2944


//--------------------- SYMBOLS --------------------------

	.type		.nv.reservedSmem.offset0,@object
	.size		.nv.reservedSmem.offset0,0x4
	.type		.nv.reservedSmem.cap,@object
	.size		.nv.reservedSmem.cap,0x4
	.type		__assertfail,@function
